// auto-generated by cutlass_sweep.gemm — config: {"arch": "sm_90", "cluster_m": 2, "cluster_n": 1, "dtype": "bf16", "dtype_b": "bf16", "layout": "nt", "stages": 0, "tile_k": 32, "tile_m": 128, "tile_n": 8}
#include "cutlass/cutlass.h"
#include "cutlass/gemm/collective/collective_builder.hpp"
#include "cutlass/gemm/device/gemm_universal_adapter.h"
#include "cutlass/gemm/kernel/gemm_universal.hpp"
#include "cutlass/epilogue/collective/collective_builder.hpp"

using ElemA = cutlass::bfloat16_t;
using ElemB = cutlass::bfloat16_t;
using ElemCD = cutlass::bfloat16_t;
using Acc  = float;
using TileShape    = cute::Shape<cute::_128, cute::_8, cute::_32>;
using ClusterShape = cute::Shape<cute::_2, cute::_1, cute::_1>;

using CollectiveEpilogue = typename cutlass::epilogue::collective::CollectiveBuilder<
    cutlass::arch::Sm90, cutlass::arch::OpClassTensorOp,
    TileShape, ClusterShape,
    cutlass::epilogue::collective::EpilogueTileAuto,
    Acc, Acc,
    ElemCD, cutlass::layout::RowMajor, 128 / cutlass::sizeof_bits<ElemCD>::value,
    ElemCD, cutlass::layout::RowMajor, 128 / cutlass::sizeof_bits<ElemCD>::value,
    cutlass::epilogue::collective::EpilogueScheduleAuto
  >::CollectiveOp;

using CollectiveMainloop = typename cutlass::gemm::collective::CollectiveBuilder<
    cutlass::arch::Sm90, cutlass::arch::OpClassTensorOp,
    ElemA, cutlass::layout::RowMajor, 128 / cutlass::sizeof_bits<ElemA>::value,
    ElemB, cutlass::layout::ColumnMajor, 128 / cutlass::sizeof_bits<ElemB>::value,
    Acc,
    TileShape, ClusterShape,
    cutlass::gemm::collective::StageCountAutoCarveout<static_cast<int>(sizeof(typename CollectiveEpilogue::SharedStorage))>,
    cutlass::gemm::collective::KernelScheduleAuto
  >::CollectiveOp;

using GemmKernel = cutlass::gemm::kernel::GemmUniversal<
    cute::Shape<int,int,int,int>,
    CollectiveMainloop,
    CollectiveEpilogue
>;
using Gemm = cutlass::gemm::device::GemmUniversalAdapter<GemmKernel>;

// Force the device kernel symbol into the cubin without needing a host main.
auto* _anchor = &cutlass::device_kernel<GemmKernel>;


// ===== COMPILED SASS (sm_90a) =====

	.target	sm_90a

	.elftype	@"ET_EXEC"


//--------------------- .note.nv.tkinfo           --------------------------
	.section	.note.nv.tkinfo,"",@"SHT_NOTE"
	.sectionflags	@"SHF_NOTE_NV_TKINFO"
	.tkinfo
        /*0018*/ 	.word	0x00000002
        /*0030*/ 	.string	""
        /*0030*/ 	.string	"ptxas"
        /*0030*/ 	.string	"Cuda compilation tools, release 13.0, V13.0.88"
        /*0030*/ 	.string	"Build cuda_13.0.r13.0/compiler.36424714_0"
        /*0030*/ 	.string	"-arch sm_90a -m 64 "



//--------------------- .note.nv.cuinfo           --------------------------
	.section	.note.nv.cuinfo,"",@"SHT_NOTE"
	.sectionflags	@"SHF_NOTE_NV_CUINFO"
        /*0018*/ 	.short	0x0002
        /*001a*/ 	.short	0x005a
        /*001c*/ 	.short	0x0082
	.zero		2


//--------------------- .nv.info                  --------------------------
	.section	.nv.info,"",@"SHT_CUDA_INFO"
	.align	4


	//----- nvinfo : EIATTR_REGCOUNT
	.align		4
        /*0000*/ 	.byte	0x04, 0x2f
        /*0002*/ 	.short	(.L_15 - .L_14)
	.align		4
.L_14:
        /*0004*/ 	.word	index@(_ZN7cutlass13device_kernelINS_4gemm6kernel13GemmUniversalIN4cute5tupleIJiiiiEEENS1_10collective13CollectiveMmaINS1_34MainloopSm90TmaGmmaWarpSpecializedILi26ENS5_IJNS4_1CILi2EEENSA_ILi1EEESC_EEENS1_35KernelTmaWarpSpecializedCooperativeEEENS5_IJNSA_ILi128EEENSA_ILi8EEENSA_ILi32EEEEEENS_10bfloat16_tENS5_IJlSC_lEEESK_SL_NS4_8TiledMMAINS4_8MMA_AtomIJNS4_4SM904GMMA26MMA_64x8x16_F32BF16BF16_SSILNSP_5MajorE0ELSR_0ELNSP_7ScaleInE1ELSS_1EEEEEENS4_6LayoutISD_NS5_IJSC_NSA_ILi0EEESW_EEEEENS5_IJNS4_10UnderscoreESZ_SZ_EEEEENS4_13SM90_TMA_LOADENS4_14ComposedLayoutINS4_7SwizzleILi2ELi4ELi3EEENS4_18smem_ptr_flag_bitsILi16EEENSV_INS5_IJSH_SI_EEENS5_IJSI_SC_EEEEEEEvNS4_8identityENS4_23SM90_TMA_LOAD_MULTICASTES1B_vS1C_EENS_8epilogue10collective6detail29Sm90TmaWarpSpecializedAdapterINS1G_15DefaultEpilogueISK_SL_SL_NS1F_6thread17LinearCombinationISK_Li1EffLNS1K_9ScaleType4KindE0ELNS_15FloatRoundStyleE2ESK_EENS1_15EpilogueDefaultEEEEEvvEEEEvNT_6ParamsE)
        /*0008*/ 	.word	0x000000a8


	//----- nvinfo : EIATTR_FRAME_SIZE
	.align		4
.L_15:
        /*000c*/ 	.byte	0x04, 0x11
        /*000e*/ 	.short	(.L_17 - .L_16)
	.align		4
.L_16:
        /*0010*/ 	.word	index@(_ZN7cutlass13device_kernelINS_4gemm6kernel13GemmUniversalIN4cute5tupleIJiiiiEEENS1_10collective13CollectiveMmaINS1_34MainloopSm90TmaGmmaWarpSpecializedILi26ENS5_IJNS4_1CILi2EEENSA_ILi1EEESC_EEENS1_35KernelTmaWarpSpecializedCooperativeEEENS5_IJNSA_ILi128EEENSA_ILi8EEENSA_ILi32EEEEEENS_10bfloat16_tENS5_IJlSC_lEEESK_SL_NS4_8TiledMMAINS4_8MMA_AtomIJNS4_4SM904GMMA26MMA_64x8x16_F32BF16BF16_SSILNSP_5MajorE0ELSR_0ELNSP_7ScaleInE1ELSS_1EEEEEENS4_6LayoutISD_NS5_IJSC_NSA_ILi0EEESW_EEEEENS5_IJNS4_10UnderscoreESZ_SZ_EEEEENS4_13SM90_TMA_LOADENS4_14ComposedLayoutINS4_7SwizzleILi2ELi4ELi3EEENS4_18smem_ptr_flag_bitsILi16EEENSV_INS5_IJSH_SI_EEENS5_IJSI_SC_EEEEEEEvNS4_8identityENS4_23SM90_TMA_LOAD_MULTICASTES1B_vS1C_EENS_8epilogue10collective6detail29Sm90TmaWarpSpecializedAdapterINS1G_15DefaultEpilogueISK_SL_SL_NS1F_6thread17LinearCombinationISK_Li1EffLNS1K_9ScaleType4KindE0ELNS_15FloatRoundStyleE2ESK_EENS1_15EpilogueDefaultEEEEEvvEEEEvNT_6ParamsE)
        /*0014*/ 	.word	0x00000000


	//----- nvinfo : EIATTR_MIN_STACK_SIZE
	.align		4
.L_17:
        /*0018*/ 	.byte	0x04, 0x12
        /*001a*/ 	.short	(.L_19 - .L_18)
	.align		4
.L_18:
        /*001c*/ 	.word	index@(_ZN7cutlass13device_kernelINS_4gemm6kernel13GemmUniversalIN4cute5tupleIJiiiiEEENS1_10collective13CollectiveMmaINS1_34MainloopSm90TmaGmmaWarpSpecializedILi26ENS5_IJNS4_1CILi2EEENSA_ILi1EEESC_EEENS1_35KernelTmaWarpSpecializedCooperativeEEENS5_IJNSA_ILi128EEENSA_ILi8EEENSA_ILi32EEEEEENS_10bfloat16_tENS5_IJlSC_lEEESK_SL_NS4_8TiledMMAINS4_8MMA_AtomIJNS4_4SM904GMMA26MMA_64x8x16_F32BF16BF16_SSILNSP_5MajorE0ELSR_0ELNSP_7ScaleInE1ELSS_1EEEEEENS4_6LayoutISD_NS5_IJSC_NSA_ILi0EEESW_EEEEENS5_IJNS4_10UnderscoreESZ_SZ_EEEEENS4_13SM90_TMA_LOADENS4_14ComposedLayoutINS4_7SwizzleILi2ELi4ELi3EEENS4_18smem_ptr_flag_bitsILi16EEENSV_INS5_IJSH_SI_EEENS5_IJSI_SC_EEEEEEEvNS4_8identityENS4_23SM90_TMA_LOAD_MULTICASTES1B_vS1C_EENS_8epilogue10collective6detail29Sm90TmaWarpSpecializedAdapterINS1G_15DefaultEpilogueISK_SL_SL_NS1F_6thread17LinearCombinationISK_Li1EffLNS1K_9ScaleType4KindE0ELNS_15FloatRoundStyleE2ESK_EENS1_15EpilogueDefaultEEEEEvvEEEEvNT_6ParamsE)
        /*0020*/ 	.word	0x00000000
.L_19:


//--------------------- .nv.compat                --------------------------
	.section	.nv.compat,"",@"SHT_CUDA_COMPAT_INFO"
	.align	4
        /*0000*/ 	.byte	0x02, 0x09, 0x01, 0x00, 0x02, 0x02, 0x04, 0x00, 0x02, 0x05, 0x05, 0x00, 0x03, 0x07, 0x01, 0x01
        /*0010*/ 	.byte	0x02, 0x03, 0x01, 0x00, 0x02, 0x06, 0x01, 0x00, 0x04, 0x0b, 0x08, 0x00, 0x00, 0x00, 0x00, 0x00
        /*0020*/ 	.byte	0x00, 0x00, 0x00, 0x00


//--------------------- .nv.info._ZN7cutlass13device_kernelINS_4gemm6kernel13GemmUniversalIN4cute5tupleIJiiiiEEENS1_10collective13CollectiveMmaINS1_34MainloopSm90TmaGmmaWarpSpecializedILi26ENS5_IJNS4_1CILi2EEENSA_ILi1EEESC_EEENS1_35KernelTmaWarpSpecializedCooperativeEEENS5_IJNSA_ILi128EEENSA_ILi8EEENSA_ILi32EEEEEENS_10bfloat16_tENS5_IJlSC_lEEESK_SL_NS4_8TiledMMAINS4_8MMA_AtomIJNS4_4SM904GMMA26MMA_64x8x16_F32BF16BF16_SSILNSP_5MajorE0ELSR_0ELNSP_7ScaleInE1ELSS_1EEEEEENS4_6LayoutISD_NS5_IJSC_NSA_ILi0EEESW_EEEEENS5_IJNS4_10UnderscoreESZ_SZ_EEEEENS4_13SM90_TMA_LOADENS4_14ComposedLayoutINS4_7SwizzleILi2ELi4ELi3EEENS4_18smem_ptr_flag_bitsILi16EEENSV_INS5_IJSH_SI_EEENS5_IJSI_SC_EEEEEEEvNS4_8identityENS4_23SM90_TMA_LOAD_MULTICASTES1B_vS1C_EENS_8epilogue10collective6detail29Sm90TmaWarpSpecializedAdapterINS1G_15DefaultEpilogueISK_SL_SL_NS1F_6thread17LinearCombinationISK_Li1EffLNS1K_9ScaleType4KindE0ELNS_15FloatRoundStyleE2ESK_EENS1_15EpilogueDefaultEEEEEvvEEEEvNT_6ParamsE --------------------------
	.section	.nv.info._ZN7cutlass13device_kernelINS_4gemm6kernel13GemmUniversalIN4cute5tupleIJiiiiEEENS1_10collective13CollectiveMmaINS1_34MainloopSm90TmaGmmaWarpSpecializedILi26ENS5_IJNS4_1CILi2EEENSA_ILi1EEESC_EEENS1_35KernelTmaWarpSpecializedCooperativeEEENS5_IJNSA_ILi128EEENSA_ILi8EEENSA_ILi32EEEEEENS_10bfloat16_tENS5_IJlSC_lEEESK_SL_NS4_8TiledMMAINS4_8MMA_AtomIJNS4_4SM904GMMA26MMA_64x8x16_F32BF16BF16_SSILNSP_5MajorE0ELSR_0ELNSP_7ScaleInE1ELSS_1EEEEEENS4_6LayoutISD_NS5_IJSC_NSA_ILi0EEESW_EEEEENS5_IJNS4_10UnderscoreESZ_SZ_EEEEENS4_13SM90_TMA_LOADENS4_14ComposedLayoutINS4_7SwizzleILi2ELi4ELi3EEENS4_18smem_ptr_flag_bitsILi16EEENSV_INS5_IJSH_SI_EEENS5_IJSI_SC_EEEEEEEvNS4_8identityENS4_23SM90_TMA_LOAD_MULTICASTES1B_vS1C_EENS_8epilogue10collective6detail29Sm90TmaWarpSpecializedAdapterINS1G_15DefaultEpilogueISK_SL_SL_NS1F_6thread17LinearCombinationISK_Li1EffLNS1K_9ScaleType4KindE0ELNS_15FloatRoundStyleE2ESK_EENS1_15EpilogueDefaultEEEEEvvEEEEvNT_6ParamsE,"",@"SHT_CUDA_INFO"
	.sectionflags	@""
	.align	4


	//----- nvinfo : EIATTR_CUDA_API_VERSION
	.align		4
        /*0000*/ 	.byte	0x04, 0x37
        /*0002*/ 	.short	(.L_21 - .L_20)
.L_20:
        /*0004*/ 	.word	0x00000082


	//----- nvinfo : EIATTR_KPARAM_INFO
	.align		4
.L_21:
        /*0008*/ 	.byte	0x04, 0x17
        /*000a*/ 	.short	(.L_23 - .L_22)
.L_22:
        /*000c*/ 	.word	0x00000000
        /*0010*/ 	.short	0x0000
        /*0012*/ 	.short	0x0070
        /*0014*/ 	.byte	0x00, 0xf0, 0x01, 0x10


	//----- nvinfo : EIATTR_SPARSE_MMA_MASK
	.align		4
.L_23:
        /*0018*/ 	.byte	0x03, 0x50
        /*001a*/ 	.short	0x0000


	//----- nvinfo : EIATTR_MAXREG_COUNT
	.align		4
        /*001c*/ 	.byte	0x03, 0x1b
        /*001e*/ 	.short	0x00a8


	//----- nvinfo : EIATTR_NUM_BARRIERS
	.align		4
        /*0020*/ 	.byte	0x02, 0x4c
        /*0022*/ 	.byte	0x01
	.zero		1


	//----- nvinfo : EIATTR_EXTERNS
	.align		4
        /*0024*/ 	.byte	0x04, 0x0f
        /*0026*/ 	.short	(.L_25 - .L_24)


	//   ....[0]....
	.align		4
.L_24:
        /*0028*/ 	.word	index@(__assertfail)


	//----- nvinfo : EIATTR_MERCURY_ISA_VERSION
	.align		4
.L_25:
        /*002c*/ 	.byte	0x03, 0x5f
        /*002e*/ 	.short	0x0101


	//----- nvinfo : EIATTR_INT_WARP_WIDE_INSTR_OFFSETS
	.align		4
        /*0030*/ 	.byte	0x04, 0x31
        /*0032*/ 	.short	(.L_27 - .L_26)


	//   ....[0]....
.L_26:
        /*0034*/ 	.word	0x00000790


	//   ....[1]....
        /*0038*/ 	.word	0x000007c0


	//   ....[2]....
        /*003c*/ 	.word	0x00000980


	//   ....[3]....
        /*0040*/ 	.word	0x00001fd0


	//----- nvinfo : EIATTR_COOP_GROUP_MASK_REGIDS
	.align		4
.L_27:
        /*0044*/ 	.byte	0x04, 0x29
        /*0046*/ 	.short	(.L_29 - .L_28)


	//   ....[0]....
.L_28:
        /*0048*/ 	.word	0xffffffff


	//   ....[1]....
        /*004c*/ 	.word	0xffffffff


	//   ....[2]....
        /*0050*/ 	.word	0xffffffff


	//   ....[3]....
        /*0054*/ 	.word	0xffffffff


	//   ....[4]....
        /*0058*/ 	.word	0xffffffff


	//   ....[5]....
        /*005c*/ 	.word	0xffffffff


	//----- nvinfo : EIATTR_COOP_GROUP_INSTR_OFFSETS
	.align		4
.L_29:
        /*0060*/ 	.byte	0x04, 0x28
        /*0062*/ 	.short	(.L_31 - .L_30)


	//   ....[0]....
.L_30:
        /*0064*/ 	.word	0x00000060


	//   ....[1]....
        /*0068*/ 	.word	0x00000070


	//   ....[2]....
        /*006c*/ 	.word	0x00000130


	//   ....[3]....
        /*0070*/ 	.word	0x000005c0


	//   ....[4]....
        /*0074*/ 	.word	0x00000af0


	//   ....[5]....
        /*0078*/ 	.word	0x00001750


	//----- nvinfo : EIATTR_REG_RECONFIG
	.align		4
.L_31:
        /*007c*/ 	.byte	0x01, 0x54
	.zero		2


	//----- nvinfo : EIATTR_SYSCALL_OFFSETS
	.align		4
        /*0080*/ 	.byte	0x04, 0x46
        /*0082*/ 	.short	(.L_33 - .L_32)


	//   ....[0]....
.L_32:
        /*0084*/ 	.word	0x00001940


	//----- nvinfo : EIATTR_MBARRIER_INSTR_OFFSETS
	.align		4
.L_33:
        /*0088*/ 	.byte	0x04, 0x39
        /*008a*/ 	.short	(.L_35 - .L_34)


	//   ....[0]....
.L_34:
        /*008c*/ 	.word	0x00000250
        /*0090*/ 	.word	0x000000ff
        /*0094*/ 	.word	0x00000000
        /*0098*/ 	.short	0x0100
        /*009a*/ 	.byte	0x08
	.zero		1


	//   ....[1]....
        /*009c*/ 	.word	0x00000260
        /*00a0*/ 	.word	0x000000ff
        /*00a4*/ 	.word	0x000000d0
        /*00a8*/ 	.short	0x0100
        /*00aa*/ 	.byte	0x08
	.zero		1


	//   ....[2]....
        /*00ac*/ 	.word	0x00000270
        /*00b0*/ 	.word	0x000000ff
        /*00b4*/ 	.word	0x00000008
        /*00b8*/ 	.short	0x0100
        /*00ba*/ 	.byte	0x08
	.zero		1


	//   ....[3]....
        /*00bc*/ 	.word	0x00000280
        /*00c0*/ 	.word	0x000000ff
        /*00c4*/ 	.word	0x000000d8
        /*00c8*/ 	.short	0x0100
        /*00ca*/ 	.byte	0x08
	.zero		1


	//   ....[4]....
        /*00cc*/ 	.word	0x00000290
        /*00d0*/ 	.word	0x000000ff
        /*00d4*/ 	.word	0x00000010
        /*00d8*/ 	.short	0x0100
        /*00da*/ 	.byte	0x08
	.zero		1


	//   ....[5]....
        /*00dc*/ 	.word	0x000002a0
        /*00e0*/ 	.word	0x000000ff
        /*00e4*/ 	.word	0x000000e0
        /*00e8*/ 	.short	0x0100
        /*00ea*/ 	.byte	0x08
	.zero		1


	//   ....[6]....
        /*00ec*/ 	.word	0x000002b0
        /*00f0*/ 	.word	0x000000ff
        /*00f4*/ 	.word	0x00000018
        /*00f8*/ 	.short	0x0100
        /*00fa*/ 	.byte	0x08
	.zero		1


	//   ....[7]....
        /*00fc*/ 	.word	0x000002c0
        /*0100*/ 	.word	0x000000ff
        /*0104*/ 	.word	0x000000e8
        /*0108*/ 	.short	0x0100
        /*010a*/ 	.byte	0x08
	.zero		1


	//   ....[8]....
        /*010c*/ 	.word	0x000002d0
        /*0110*/ 	.word	0x000000ff
        /*0114*/ 	.word	0x00000020
        /*0118*/ 	.short	0x0100
        /*011a*/ 	.byte	0x08
	.zero		1


	//   ....[9]....
        /*011c*/ 	.word	0x000002e0
        /*0120*/ 	.word	0x000000ff
        /*0124*/ 	.word	0x000000f0
        /*0128*/ 	.short	0x0100
        /*012a*/ 	.byte	0x08
	.zero		1


	//   ....[10]....
        /*012c*/ 	.word	0x000002f0
        /*0130*/ 	.word	0x000000ff
        /*0134*/ 	.word	0x00000028
        /*0138*/ 	.short	0x0100
        /*013a*/ 	.byte	0x08
	.zero		1


	//   ....[11]....
        /*013c*/ 	.word	0x00000300
        /*0140*/ 	.word	0x000000ff
        /*0144*/ 	.word	0x000000f8
        /*0148*/ 	.short	0x0100
        /*014a*/ 	.byte	0x08
	.zero		1


	//   ....[12]....
        /*014c*/ 	.word	0x00000310
        /*0150*/ 	.word	0x000000ff
        /*0154*/ 	.word	0x00000030
        /*0158*/ 	.short	0x0100
        /*015a*/ 	.byte	0x08
	.zero		1


	//   ....[13]....
        /*015c*/ 	.word	0x00000320
        /*0160*/ 	.word	0x000000ff
        /*0164*/ 	.word	0x00000100
        /*0168*/ 	.short	0x0100
        /*016a*/ 	.byte	0x08
	.zero		1


	//   ....[14]....
        /*016c*/ 	.word	0x00000330
        /*0170*/ 	.word	0x000000ff
        /*0174*/ 	.word	0x00000038
        /*0178*/ 	.short	0x0100
        /*017a*/ 	.byte	0x08
	.zero		1


	//   ....[15]....
        /*017c*/ 	.word	0x00000340
        /*0180*/ 	.word	0x000000ff
        /*0184*/ 	.word	0x00000108
        /*0188*/ 	.short	0x0100
        /*018a*/ 	.byte	0x08
	.zero		1


	//   ....[16]....
        /*018c*/ 	.word	0x00000350
        /*0190*/ 	.word	0x000000ff
        /*0194*/ 	.word	0x00000040
        /*0198*/ 	.short	0x0100
        /*019a*/ 	.byte	0x08
	.zero		1


	//   ....[17]....
        /*019c*/ 	.word	0x00000360
        /*01a0*/ 	.word	0x000000ff
        /*01a4*/ 	.word	0x00000110
        /*01a8*/ 	.short	0x0100
        /*01aa*/ 	.byte	0x08
	.zero		1


	//   ....[18]....
        /*01ac*/ 	.word	0x00000370
        /*01b0*/ 	.word	0x000000ff
        /*01b4*/ 	.word	0x00000048
        /*01b8*/ 	.short	0x0100
        /*01ba*/ 	.byte	0x08
	.zero		1


	//   ....[19]....
        /*01bc*/ 	.word	0x00000380
        /*01c0*/ 	.word	0x000000ff
        /*01c4*/ 	.word	0x00000118
        /*01c8*/ 	.short	0x0100
        /*01ca*/ 	.byte	0x08
	.zero		1


	//   ....[20]....
        /*01cc*/ 	.word	0x00000390
        /*01d0*/ 	.word	0x000000ff
        /*01d4*/ 	.word	0x00000050
        /*01d8*/ 	.short	0x0100
        /*01da*/ 	.byte	0x08
	.zero		1


	//   ....[21]....
        /*01dc*/ 	.word	0x000003a0
        /*01e0*/ 	.word	0x000000ff
        /*01e4*/ 	.word	0x00000120
        /*01e8*/ 	.short	0x0100
        /*01ea*/ 	.byte	0x08
	.zero		1


	//   ....[22]....
        /*01ec*/ 	.word	0x000003b0
        /*01f0*/ 	.word	0x000000ff
        /*01f4*/ 	.word	0x00000058
        /*01f8*/ 	.short	0x0100
        /*01fa*/ 	.byte	0x08
	.zero		1


	//   ....[23]....
        /*01fc*/ 	.word	0x000003c0
        /*0200*/ 	.word	0x000000ff
        /*0204*/ 	.word	0x00000128
        /*0208*/ 	.short	0x0100
        /*020a*/ 	.byte	0x08
	.zero		1


	//   ....[24]....
        /*020c*/ 	.word	0x000003d0
        /*0210*/ 	.word	0x000000ff
        /*0214*/ 	.word	0x00000060
        /*0218*/ 	.short	0x0100
        /*021a*/ 	.byte	0x08
	.zero		1


	//   ....[25]....
        /*021c*/ 	.word	0x000003e0
        /*0220*/ 	.word	0x000000ff
        /*0224*/ 	.word	0x00000130
        /*0228*/ 	.short	0x0100
        /*022a*/ 	.byte	0x08
	.zero		1


	//   ....[26]....
        /*022c*/ 	.word	0x000003f0
        /*0230*/ 	.word	0x000000ff
        /*0234*/ 	.word	0x00000068
        /*0238*/ 	.short	0x0100
        /*023a*/ 	.byte	0x08
	.zero		1


	//   ....[27]....
        /*023c*/ 	.word	0x00000400
        /*0240*/ 	.word	0x000000ff
        /*0244*/ 	.word	0x00000138
        /*0248*/ 	.short	0x0100
        /*024a*/ 	.byte	0x08
	.zero		1


	//   ....[28]....
        /*024c*/ 	.word	0x00000410
        /*0250*/ 	.word	0x000000ff
        /*0254*/ 	.word	0x00000070
        /*0258*/ 	.short	0x0100
        /*025a*/ 	.byte	0x08
	.zero		1


	//   ....[29]....
        /*025c*/ 	.word	0x00000420
        /*0260*/ 	.word	0x000000ff
        /*0264*/ 	.word	0x00000140
        /*0268*/ 	.short	0x0100
        /*026a*/ 	.byte	0x08
	.zero		1


	//   ....[30]....
        /*026c*/ 	.word	0x00000430
        /*0270*/ 	.word	0x000000ff
        /*0274*/ 	.word	0x00000078
        /*0278*/ 	.short	0x0100
        /*027a*/ 	.byte	0x08
	.zero		1


	//   ....[31]....
        /*027c*/ 	.word	0x00000440
        /*0280*/ 	.word	0x000000ff
        /*0284*/ 	.word	0x00000148
        /*0288*/ 	.short	0x0100
        /*028a*/ 	.byte	0x08
	.zero		1


	//   ....[32]....
        /*028c*/ 	.word	0x00000450
        /*0290*/ 	.word	0x000000ff
        /*0294*/ 	.word	0x00000080
        /*0298*/ 	.short	0x0100
        /*029a*/ 	.byte	0x08
	.zero		1


	//   ....[33]....
        /*029c*/ 	.word	0x00000460
        /*02a0*/ 	.word	0x000000ff
        /*02a4*/ 	.word	0x00000150
        /*02a8*/ 	.short	0x0100
        /*02aa*/ 	.byte	0x08
	.zero		1


	//   ....[34]....
        /*02ac*/ 	.word	0x00000470
        /*02b0*/ 	.word	0x000000ff
        /*02b4*/ 	.word	0x00000088
        /*02b8*/ 	.short	0x0100
        /*02ba*/ 	.byte	0x08
	.zero		1


	//   ....[35]....
        /*02bc*/ 	.word	0x00000480
        /*02c0*/ 	.word	0x000000ff
        /*02c4*/ 	.word	0x00000158
        /*02c8*/ 	.short	0x0100
        /*02ca*/ 	.byte	0x08
	.zero		1


	//   ....[36]....
        /*02cc*/ 	.word	0x00000490
        /*02d0*/ 	.word	0x000000ff
        /*02d4*/ 	.word	0x00000090
        /*02d8*/ 	.short	0x0100
        /*02da*/ 	.byte	0x08
	.zero		1


	//   ....[37]....
        /*02dc*/ 	.word	0x000004a0
        /*02e0*/ 	.word	0x000000ff
        /*02e4*/ 	.word	0x00000160
        /*02e8*/ 	.short	0x0100
        /*02ea*/ 	.byte	0x08
	.zero		1


	//   ....[38]....
        /*02ec*/ 	.word	0x000004b0
        /*02f0*/ 	.word	0x000000ff
        /*02f4*/ 	.word	0x00000098
        /*02f8*/ 	.short	0x0100
        /*02fa*/ 	.byte	0x08
	.zero		1


	//   ....[39]....
        /*02fc*/ 	.word	0x000004c0
        /*0300*/ 	.word	0x000000ff
        /*0304*/ 	.word	0x00000168
        /*0308*/ 	.short	0x0100
        /*030a*/ 	.byte	0x08
	.zero		1


	//   ....[40]....
        /*030c*/ 	.word	0x000004d0
        /*0310*/ 	.word	0x000000ff
        /*0314*/ 	.word	0x000000a0
        /*0318*/ 	.short	0x0100
        /*031a*/ 	.byte	0x08
	.zero		1


	//   ....[41]....
        /*031c*/ 	.word	0x000004e0
        /*0320*/ 	.word	0x000000ff
        /*0324*/ 	.word	0x00000170
        /*0328*/ 	.short	0x0100
        /*032a*/ 	.byte	0x08
	.zero		1


	//   ....[42]....
        /*032c*/ 	.word	0x000004f0
        /*0330*/ 	.word	0x000000ff
        /*0334*/ 	.word	0x000000a8
        /*0338*/ 	.short	0x0100
        /*033a*/ 	.byte	0x08
	.zero		1


	//   ....[43]....
        /*033c*/ 	.word	0x00000500
        /*0340*/ 	.word	0x000000ff
        /*0344*/ 	.word	0x00000178
        /*0348*/ 	.short	0x0100
        /*034a*/ 	.byte	0x08
	.zero		1


	//   ....[44]....
        /*034c*/ 	.word	0x00000510
        /*0350*/ 	.word	0x000000ff
        /*0354*/ 	.word	0x000000b0
        /*0358*/ 	.short	0x0100
        /*035a*/ 	.byte	0x08
	.zero		1


	//   ....[45]....
        /*035c*/ 	.word	0x00000520
        /*0360*/ 	.word	0x000000ff
        /*0364*/ 	.word	0x00000180
        /*0368*/ 	.short	0x0100
        /*036a*/ 	.byte	0x08
	.zero		1


	//   ....[46]....
        /*036c*/ 	.word	0x00000530
        /*0370*/ 	.word	0x000000ff
        /*0374*/ 	.word	0x000000b8
        /*0378*/ 	.short	0x0100
        /*037a*/ 	.byte	0x08
	.zero		1


	//   ....[47]....
        /*037c*/ 	.word	0x00000540
        /*0380*/ 	.word	0x000000ff
        /*0384*/ 	.word	0x00000188
        /*0388*/ 	.short	0x0100
        /*038a*/ 	.byte	0x08
	.zero		1


	//   ....[48]....
        /*038c*/ 	.word	0x00000550
        /*0390*/ 	.word	0x000000ff
        /*0394*/ 	.word	0x000000c0
        /*0398*/ 	.short	0x0100
        /*039a*/ 	.byte	0x08
	.zero		1


	//   ....[49]....
        /*039c*/ 	.word	0x00000560
        /*03a0*/ 	.word	0x000000ff
        /*03a4*/ 	.word	0x00000190
        /*03a8*/ 	.short	0x0100
        /*03aa*/ 	.byte	0x08
	.zero		1


	//   ....[50]....
        /*03ac*/ 	.word	0x00000570
        /*03b0*/ 	.word	0x000000ff
        /*03b4*/ 	.word	0x000000c8
        /*03b8*/ 	.short	0x0100
        /*03ba*/ 	.byte	0x08
	.zero		1


	//   ....[51]....
        /*03bc*/ 	.word	0x00000580
        /*03c0*/ 	.word	0x000000ff
        /*03c4*/ 	.word	0x00000198
        /*03c8*/ 	.short	0x0100
        /*03ca*/ 	.byte	0x08
	.zero		1


	//   ....[52]....
        /*03cc*/ 	.word	0x00000a10
        /*03d0*/ 	.word	0x000000ff
        /*03d4*/ 	.word	0x000001b0
        /*03d8*/ 	.short	0x0100
        /*03da*/ 	.byte	0x06
	.zero		1


	//   ....[53]....
        /*03dc*/ 	.word	0x00000a90
        /*03e0*/ 	.word	0x000000ff
        /*03e4*/ 	.word	0x000001b8
        /*03e8*/ 	.short	0x0100
        /*03ea*/ 	.byte	0x06
	.zero		1


	//   ....[54]....
        /*03ec*/ 	.word	0x00001a00
        /*03f0*/ 	.word	0x00000000
        /*03f4*/ 	.word	0x00000000
        /*03f8*/ 	.short	0x010a
        /*03fa*/ 	.byte	0x3f
	.zero		1


	//   ....[55]....
        /*03fc*/ 	.word	0x00001a60
        /*0400*/ 	.word	0x00000000
        /*0404*/ 	.word	0x00000000
        /*0408*/ 	.short	0x010a
        /*040a*/ 	.byte	0x3f
	.zero		1


	//   ....[56]....
        /*040c*/ 	.word	0x00001ce0
        /*0410*/ 	.word	0x00000003
        /*0414*/ 	.word	0x00000000
        /*0418*/ 	.short	0x010a
        /*041a*/ 	.byte	0x3f
	.zero		1


	//   ....[57]....
        /*041c*/ 	.word	0x00001d20
        /*0420*/ 	.word	0x00000003
        /*0424*/ 	.word	0x00000000
        /*0428*/ 	.short	0x010a
        /*042a*/ 	.byte	0x3f
	.zero		1


	//   ....[58]....
        /*042c*/ 	.word	0x00001e80
        /*0430*/ 	.word	0x00000003
        /*0434*/ 	.word	0x00000000
        /*0438*/ 	.short	0x0101
        /*043a*/ 	.byte	0x3f
	.zero		1


	//   ....[59]....
        /*043c*/ 	.word	0x00002070
        /*0440*/ 	.word	0x00000003
        /*0444*/ 	.word	0x00000000
        /*0448*/ 	.short	0x0101
        /*044a*/ 	.byte	0x3f
	.zero		1


	//   ....[60]....
        /*044c*/ 	.word	0x00003880
        /*0450*/ 	.word	0x00000017
        /*0454*/ 	.word	0x000000d0
        /*0458*/ 	.short	0x010a
        /*045a*/ 	.byte	0x3f
	.zero		1


	//   ....[61]....
        /*045c*/ 	.word	0x00003bf0
        /*0460*/ 	.word	0x00000005
        /*0464*/ 	.word	0x000001b8
        /*0468*/ 	.short	0x0101
        /*046a*/ 	.byte	0x3f
	.zero		1


	//   ....[62]....
        /*046c*/ 	.word	0x00004370
        /*0470*/ 	.word	0x00000005
        /*0474*/ 	.word	0x00000000
        /*0478*/ 	.short	0x010a
        /*047a*/ 	.byte	0x3f
	.zero		1


	//   ....[63]....
        /*047c*/ 	.word	0x000043f0
        /*0480*/ 	.word	0x00000009
        /*0484*/ 	.word	0x00000000
        /*0488*/ 	.short	0x010a
        /*048a*/ 	.byte	0x3f
	.zero		1


	//   ....[64]....
        /*048c*/ 	.word	0x00004480
        /*0490*/ 	.word	0x00000008
        /*0494*/ 	.word	0x00000000
        /*0498*/ 	.short	0x010a
        /*049a*/ 	.byte	0x3f
	.zero		1


	//   ....[65]....
        /*049c*/ 	.word	0x00004510
        /*04a0*/ 	.word	0x00000009
        /*04a4*/ 	.word	0x00000000
        /*04a8*/ 	.short	0x010a
        /*04aa*/ 	.byte	0x3f
	.zero		1


	//   ....[66]....
        /*04ac*/ 	.word	0x000045a0
        /*04b0*/ 	.word	0x00000008
        /*04b4*/ 	.word	0x00000000
        /*04b8*/ 	.short	0x010a
        /*04ba*/ 	.byte	0x3f
	.zero		1


	//   ....[67]....
        /*04bc*/ 	.word	0x00004630
        /*04c0*/ 	.word	0x00000009
        /*04c4*/ 	.word	0x00000000
        /*04c8*/ 	.short	0x010a
        /*04ca*/ 	.byte	0x3f
	.zero		1


	//   ....[68]....
        /*04cc*/ 	.word	0x000046c0
        /*04d0*/ 	.word	0x00000008
        /*04d4*/ 	.word	0x00000000
        /*04d8*/ 	.short	0x010a
        /*04da*/ 	.byte	0x3f
	.zero		1


	//   ....[69]....
        /*04dc*/ 	.word	0x00004750
        /*04e0*/ 	.word	0x00000009
        /*04e4*/ 	.word	0x00000000
        /*04e8*/ 	.short	0x010a
        /*04ea*/ 	.byte	0x3f
	.zero		1


	//   ....[70]....
        /*04ec*/ 	.word	0x000047e0
        /*04f0*/ 	.word	0x00000008
        /*04f4*/ 	.word	0x00000000
        /*04f8*/ 	.short	0x010a
        /*04fa*/ 	.byte	0x3f
	.zero		1


	//   ....[71]....
        /*04fc*/ 	.word	0x00004870
        /*0500*/ 	.word	0x00000009
        /*0504*/ 	.word	0x00000000
        /*0508*/ 	.short	0x010a
        /*050a*/ 	.byte	0x3f
	.zero		1


	//   ....[72]....
        /*050c*/ 	.word	0x00004900
        /*0510*/ 	.word	0x00000008
        /*0514*/ 	.word	0x00000000
        /*0518*/ 	.short	0x010a
        /*051a*/ 	.byte	0x3f
	.zero		1


	//   ....[73]....
        /*051c*/ 	.word	0x00004990
        /*0520*/ 	.word	0x00000009
        /*0524*/ 	.word	0x00000000
        /*0528*/ 	.short	0x010a
        /*052a*/ 	.byte	0x3f
	.zero		1


	//   ....[74]....
        /*052c*/ 	.word	0x00004a20
        /*0530*/ 	.word	0x00000008
        /*0534*/ 	.word	0x00000000
        /*0538*/ 	.short	0x010a
        /*053a*/ 	.byte	0x3f
	.zero		1


	//   ....[75]....
        /*053c*/ 	.word	0x00004ab0
        /*0540*/ 	.word	0x00000009
        /*0544*/ 	.word	0x00000000
        /*0548*/ 	.short	0x010a
        /*054a*/ 	.byte	0x3f
	.zero		1


	//   ....[76]....
        /*054c*/ 	.word	0x00004b40
        /*0550*/ 	.word	0x00000008
        /*0554*/ 	.word	0x00000000
        /*0558*/ 	.short	0x010a
        /*055a*/ 	.byte	0x3f
	.zero		1


	//   ....[77]....
        /*055c*/ 	.word	0x00004bd0
        /*0560*/ 	.word	0x00000009
        /*0564*/ 	.word	0x00000000
        /*0568*/ 	.short	0x010a
        /*056a*/ 	.byte	0x3f
	.zero		1


	//   ....[78]....
        /*056c*/ 	.word	0x00004c60
        /*0570*/ 	.word	0x00000008
        /*0574*/ 	.word	0x00000000
        /*0578*/ 	.short	0x010a
        /*057a*/ 	.byte	0x3f
	.zero		1


	//   ....[79]....
        /*057c*/ 	.word	0x00004cf0
        /*0580*/ 	.word	0x00000009
        /*0584*/ 	.word	0x00000000
        /*0588*/ 	.short	0x010a
        /*058a*/ 	.byte	0x3f
	.zero		1


	//   ....[80]....
        /*058c*/ 	.word	0x00004d80
        /*0590*/ 	.word	0x00000008
        /*0594*/ 	.word	0x00000000
        /*0598*/ 	.short	0x010a
        /*059a*/ 	.byte	0x3f
	.zero		1


	//   ....[81]....
        /*059c*/ 	.word	0x00004e10
        /*05a0*/ 	.word	0x00000009
        /*05a4*/ 	.word	0x00000000
        /*05a8*/ 	.short	0x010a
        /*05aa*/ 	.byte	0x3f
	.zero		1


	//   ....[82]....
        /*05ac*/ 	.word	0x00004ea0
        /*05b0*/ 	.word	0x00000008
        /*05b4*/ 	.word	0x00000000
        /*05b8*/ 	.short	0x010a
        /*05ba*/ 	.byte	0x3f
	.zero		1


	//   ....[83]....
        /*05bc*/ 	.word	0x00004f30
        /*05c0*/ 	.word	0x00000009
        /*05c4*/ 	.word	0x00000000
        /*05c8*/ 	.short	0x010a
        /*05ca*/ 	.byte	0x3f
	.zero		1


	//   ....[84]....
        /*05cc*/ 	.word	0x00004fc0
        /*05d0*/ 	.word	0x00000008
        /*05d4*/ 	.word	0x00000000
        /*05d8*/ 	.short	0x010a
        /*05da*/ 	.byte	0x3f
	.zero		1


	//   ....[85]....
        /*05dc*/ 	.word	0x00005050
        /*05e0*/ 	.word	0x00000009
        /*05e4*/ 	.word	0x00000000
        /*05e8*/ 	.short	0x010a
        /*05ea*/ 	.byte	0x3f
	.zero		1


	//   ....[86]....
        /*05ec*/ 	.word	0x000050e0
        /*05f0*/ 	.word	0x00000006
        /*05f4*/ 	.word	0x00000000
        /*05f8*/ 	.short	0x010a
        /*05fa*/ 	.byte	0x3f
	.zero		1


	//   ....[87]....
        /*05fc*/ 	.word	0x00005170
        /*0600*/ 	.word	0x00000003
        /*0604*/ 	.word	0x00000000
        /*0608*/ 	.short	0x010a
        /*060a*/ 	.byte	0x3f
	.zero		1


	//   ....[88]....
        /*060c*/ 	.word	0x000051d0
        /*0610*/ 	.word	0x00000000
        /*0614*/ 	.word	0x00000000
        /*0618*/ 	.short	0x010a
        /*061a*/ 	.byte	0x3f
	.zero		1


	//   ....[89]....
        /*061c*/ 	.word	0x00005220
        /*0620*/ 	.word	0x00000003
        /*0624*/ 	.word	0x00000000
        /*0628*/ 	.short	0x010a
        /*062a*/ 	.byte	0x3f
	.zero		1


	//   ....[90]....
        /*062c*/ 	.word	0x000052f0
        /*0630*/ 	.word	0x00000017
        /*0634*/ 	.word	0x000000d0
        /*0638*/ 	.short	0x010a
        /*063a*/ 	.byte	0x3f
	.zero		1


	//   ....[91]....
        /*063c*/ 	.word	0x000053c0
        /*0640*/ 	.word	0x00000005
        /*0644*/ 	.word	0x00000000
        /*0648*/ 	.short	0x010a
        /*064a*/ 	.byte	0x3f
	.zero		1


	//   ....[92]....
        /*064c*/ 	.word	0x00005410
        /*0650*/ 	.word	0x00000009
        /*0654*/ 	.word	0x00000000
        /*0658*/ 	.short	0x010a
        /*065a*/ 	.byte	0x3f
	.zero		1


	//   ....[93]....
        /*065c*/ 	.word	0x00005460
        /*0660*/ 	.word	0x00000008
        /*0664*/ 	.word	0x00000000
        /*0668*/ 	.short	0x010a
        /*066a*/ 	.byte	0x3f
	.zero		1


	//   ....[94]....
        /*066c*/ 	.word	0x000054b0
        /*0670*/ 	.word	0x00000009
        /*0674*/ 	.word	0x00000000
        /*0678*/ 	.short	0x010a
        /*067a*/ 	.byte	0x3f
	.zero		1


	//   ....[95]....
        /*067c*/ 	.word	0x00005500
        /*0680*/ 	.word	0x00000008
        /*0684*/ 	.word	0x00000000
        /*0688*/ 	.short	0x010a
        /*068a*/ 	.byte	0x3f
	.zero		1


	//   ....[96]....
        /*068c*/ 	.word	0x00005550
        /*0690*/ 	.word	0x00000009
        /*0694*/ 	.word	0x00000000
        /*0698*/ 	.short	0x010a
        /*069a*/ 	.byte	0x3f
	.zero		1


	//   ....[97]....
        /*069c*/ 	.word	0x000055a0
        /*06a0*/ 	.word	0x00000008
        /*06a4*/ 	.word	0x00000000
        /*06a8*/ 	.short	0x010a
        /*06aa*/ 	.byte	0x3f
	.zero		1


	//   ....[98]....
        /*06ac*/ 	.word	0x000055f0
        /*06b0*/ 	.word	0x00000009
        /*06b4*/ 	.word	0x00000000
        /*06b8*/ 	.short	0x010a
        /*06ba*/ 	.byte	0x3f
	.zero		1


	//   ....[99]....
        /*06bc*/ 	.word	0x00005640
        /*06c0*/ 	.word	0x00000008
        /*06c4*/ 	.word	0x00000000
        /*06c8*/ 	.short	0x010a
        /*06ca*/ 	.byte	0x3f
	.zero		1


	//   ....[100]....
        /*06cc*/ 	.word	0x00005690
        /*06d0*/ 	.word	0x00000009
        /*06d4*/ 	.word	0x00000000
        /*06d8*/ 	.short	0x010a
        /*06da*/ 	.byte	0x3f
	.zero		1


	//   ....[101]....
        /*06dc*/ 	.word	0x000056e0
        /*06e0*/ 	.word	0x00000008
        /*06e4*/ 	.word	0x00000000
        /*06e8*/ 	.short	0x010a
        /*06ea*/ 	.byte	0x3f
	.zero		1


	//   ....[102]....
        /*06ec*/ 	.word	0x00005730
        /*06f0*/ 	.word	0x00000009
        /*06f4*/ 	.word	0x00000000
        /*06f8*/ 	.short	0x010a
        /*06fa*/ 	.byte	0x3f
	.zero		1


	//   ....[103]....
        /*06fc*/ 	.word	0x00005780
        /*0700*/ 	.word	0x00000008
        /*0704*/ 	.word	0x00000000
        /*0708*/ 	.short	0x010a
        /*070a*/ 	.byte	0x3f
	.zero		1


	//   ....[104]....
        /*070c*/ 	.word	0x000057d0
        /*0710*/ 	.word	0x00000009
        /*0714*/ 	.word	0x00000000
        /*0718*/ 	.short	0x010a
        /*071a*/ 	.byte	0x3f
	.zero		1


	//   ....[105]....
        /*071c*/ 	.word	0x00005820
        /*0720*/ 	.word	0x00000008
        /*0724*/ 	.word	0x00000000
        /*0728*/ 	.short	0x010a
        /*072a*/ 	.byte	0x3f
	.zero		1


	//   ....[106]....
        /*072c*/ 	.word	0x00005870
        /*0730*/ 	.word	0x00000009
        /*0734*/ 	.word	0x00000000
        /*0738*/ 	.short	0x010a
        /*073a*/ 	.byte	0x3f
	.zero		1


	//   ....[107]....
        /*073c*/ 	.word	0x000058c0
        /*0740*/ 	.word	0x00000008
        /*0744*/ 	.word	0x00000000
        /*0748*/ 	.short	0x010a
        /*074a*/ 	.byte	0x3f
	.zero		1


	//   ....[108]....
        /*074c*/ 	.word	0x00005910
        /*0750*/ 	.word	0x00000009
        /*0754*/ 	.word	0x00000000
        /*0758*/ 	.short	0x010a
        /*075a*/ 	.byte	0x3f
	.zero		1


	//   ....[109]....
        /*075c*/ 	.word	0x00005960
        /*0760*/ 	.word	0x00000008
        /*0764*/ 	.word	0x00000000
        /*0768*/ 	.short	0x010a
        /*076a*/ 	.byte	0x3f
	.zero		1


	//   ....[110]....
        /*076c*/ 	.word	0x000059b0
        /*0770*/ 	.word	0x00000009
        /*0774*/ 	.word	0x00000000
        /*0778*/ 	.short	0x010a
        /*077a*/ 	.byte	0x3f
	.zero		1


	//   ....[111]....
        /*077c*/ 	.word	0x00005a00
        /*0780*/ 	.word	0x00000008
        /*0784*/ 	.word	0x00000000
        /*0788*/ 	.short	0x010a
        /*078a*/ 	.byte	0x3f
	.zero		1


	//   ....[112]....
        /*078c*/ 	.word	0x00005a50
        /*0790*/ 	.word	0x00000009
        /*0794*/ 	.word	0x00000000
        /*0798*/ 	.short	0x010a
        /*079a*/ 	.byte	0x3f
	.zero		1


	//   ....[113]....
        /*079c*/ 	.word	0x00005aa0
        /*07a0*/ 	.word	0x00000008
        /*07a4*/ 	.word	0x00000000
        /*07a8*/ 	.short	0x010a
        /*07aa*/ 	.byte	0x3f
	.zero		1


	//   ....[114]....
        /*07ac*/ 	.word	0x00005af0
        /*07b0*/ 	.word	0x00000009
        /*07b4*/ 	.word	0x00000000
        /*07b8*/ 	.short	0x010a
        /*07ba*/ 	.byte	0x3f
	.zero		1


	//   ....[115]....
        /*07bc*/ 	.word	0x00005b40
        /*07c0*/ 	.word	0x00000006
        /*07c4*/ 	.word	0x00000000
        /*07c8*/ 	.short	0x010a
        /*07ca*/ 	.byte	0x3f
	.zero		1


	//----- nvinfo : EIATTR_NUM_MBARRIERS
	.align		4
.L_35:
        /*07cc*/ 	.byte	0x03, 0x38
        /*07ce*/ 	.short	0x0036


	//----- nvinfo : EIATTR_EXIT_INSTR_OFFSETS
	.align		4
        /*07d0*/ 	.byte	0x04, 0x1c
        /*07d2*/ 	.short	(.L_37 - .L_36)


	//   ....[0]....
.L_36:
        /*07d4*/ 	.word	0x00000cc0


	//   ....[1]....
        /*07d8*/ 	.word	0x000014d0


	//   ....[2]....
        /*07dc*/ 	.word	0x00003000


	//   ....[3]....
        /*07e0*/ 	.word	0x00003560


	//   ....[4]....
        /*07e4*/ 	.word	0x000051c0


	//----- nvinfo : EIATTR_MAX_THREADS
	.align		4
.L_37:
        /*07e8*/ 	.byte	0x04, 0x05
        /*07ea*/ 	.short	(.L_39 - .L_38)
.L_38:
        /*07ec*/ 	.word	0x00000180
        /*07f0*/ 	.word	0x00000001
        /*07f4*/ 	.word	0x00000001


	//----- nvinfo : EIATTR_CRS_STACK_SIZE
	.align		4
.L_39:
        /*07f8*/ 	.byte	0x04, 0x1e
        /*07fa*/ 	.short	(.L_41 - .L_40)
.L_40:
        /*07fc*/ 	.word	0x00000000


	//----- nvinfo : EIATTR_CBANK_PARAM_SIZE
	.align		4
.L_41:
        /*0800*/ 	.byte	0x03, 0x19
        /*0802*/ 	.short	0x0470


	//----- nvinfo : EIATTR_PARAM_CBANK
	.align		4
        /*0804*/ 	.byte	0x04, 0x0a
        /*0806*/ 	.short	(.L_43 - .L_42)
	.align		4
.L_42:
        /*0808*/ 	.word	index@(.nv.constant0._ZN7cutlass13device_kernelINS_4gemm6kernel13GemmUniversalIN4cute5tupleIJiiiiEEENS1_10collective13CollectiveMmaINS1_34MainloopSm90TmaGmmaWarpSpecializedILi26ENS5_IJNS4_1CILi2EEENSA_ILi1EEESC_EEENS1_35KernelTmaWarpSpecializedCooperativeEEENS5_IJNSA_ILi128EEENSA_ILi8EEENSA_ILi32EEEEEENS_10bfloat16_tENS5_IJlSC_lEEESK_SL_NS4_8TiledMMAINS4_8MMA_AtomIJNS4_4SM904GMMA26MMA_64x8x16_F32BF16BF16_SSILNSP_5MajorE0ELSR_0ELNSP_7ScaleInE1ELSS_1EEEEEENS4_6LayoutISD_NS5_IJSC_NSA_ILi0EEESW_EEEEENS5_IJNS4_10UnderscoreESZ_SZ_EEEEENS4_13SM90_TMA_LOADENS4_14ComposedLayoutINS4_7SwizzleILi2ELi4ELi3EEENS4_18smem_ptr_flag_bitsILi16EEENSV_INS5_IJSH_SI_EEENS5_IJSI_SC_EEEEEEEvNS4_8identityENS4_23SM90_TMA_LOAD_MULTICASTES1B_vS1C_EENS_8epilogue10collective6detail29Sm90TmaWarpSpecializedAdapterINS1G_15DefaultEpilogueISK_SL_SL_NS1F_6thread17LinearCombinationISK_Li1EffLNS1K_9ScaleType4KindE0ELNS_15FloatRoundStyleE2ESK_EENS1_15EpilogueDefaultEEEEEvvEEEEvNT_6ParamsE)
        /*080c*/ 	.short	0x0210
        /*080e*/ 	.short	0x0470


	//----- nvinfo : EIATTR_SW_WAR
	.align		4
.L_43:
        /*0810*/ 	.byte	0x04, 0x36
        /*0812*/ 	.short	(.L_45 - .L_44)
.L_44:
        /*0814*/ 	.word	0x00000008
.L_45:


//--------------------- .nv.callgraph             --------------------------
	.section	.nv.callgraph,"",@"SHT_CUDA_CALLGRAPH"
	.align	4
	.sectionentsize	8
	.align		4
        /*0000*/ 	.word	0x00000000
	.align		4
        /*0004*/ 	.word	0xffffffff
	.align		4
        /*0008*/ 	.word	index@(_ZN7cutlass13device_kernelINS_4gemm6kernel13GemmUniversalIN4cute5tupleIJiiiiEEENS1_10collective13CollectiveMmaINS1_34MainloopSm90TmaGmmaWarpSpecializedILi26ENS5_IJNS4_1CILi2EEENSA_ILi1EEESC_EEENS1_35KernelTmaWarpSpecializedCooperativeEEENS5_IJNSA_ILi128EEENSA_ILi8EEENSA_ILi32EEEEEENS_10bfloat16_tENS5_IJlSC_lEEESK_SL_NS4_8TiledMMAINS4_8MMA_AtomIJNS4_4SM904GMMA26MMA_64x8x16_F32BF16BF16_SSILNSP_5MajorE0ELSR_0ELNSP_7ScaleInE1ELSS_1EEEEEENS4_6LayoutISD_NS5_IJSC_NSA_ILi0EEESW_EEEEENS5_IJNS4_10UnderscoreESZ_SZ_EEEEENS4_13SM90_TMA_LOADENS4_14ComposedLayoutINS4_7SwizzleILi2ELi4ELi3EEENS4_18smem_ptr_flag_bitsILi16EEENSV_INS5_IJSH_SI_EEENS5_IJSI_SC_EEEEEEEvNS4_8identityENS4_23SM90_TMA_LOAD_MULTICASTES1B_vS1C_EENS_8epilogue10collective6detail29Sm90TmaWarpSpecializedAdapterINS1G_15DefaultEpilogueISK_SL_SL_NS1F_6thread17LinearCombinationISK_Li1EffLNS1K_9ScaleType4KindE0ELNS_15FloatRoundStyleE2ESK_EENS1_15EpilogueDefaultEEEEEvvEEEEvNT_6ParamsE)
	.align		4
        /*000c*/ 	.word	index@(__assertfail)
	.align		4
        /*0010*/ 	.word	0x00000000
	.align		4
        /*0014*/ 	.word	0xfffffffe
	.align		4
        /*0018*/ 	.word	0x00000000
	.align		4
        /*001c*/ 	.word	0xfffffffd
	.align		4
        /*0020*/ 	.word	0x00000000
	.align		4
        /*0024*/ 	.word	0xfffffffc


//--------------------- .nv.constant4             --------------------------
	.section	.nv.constant4,"a",@progbits
	.align	8
	.align		8
.nv.constant4:
        /*0000*/ 	.dword	__assertfail
	.align		8
        /*0008*/ 	.dword	__unnamed_1
	.align		8
        /*0010*/ 	.dword	_ZN40_INTERNAL_75e4fef4_4_k_cu_1168657e_127894cuda3std3__45__cpo5beginE
	.align		8
        /*0018*/ 	.dword	_ZN40_INTERNAL_75e4fef4_4_k_cu_1168657e_127894cuda3std3__45__cpo3endE
	.align		8
        /*0020*/ 	.dword	_ZN40_INTERNAL_75e4fef4_4_k_cu_1168657e_127894cuda3std3__45__cpo6cbeginE
	.align		8
        /*0028*/ 	.dword	_ZN40_INTERNAL_75e4fef4_4_k_cu_1168657e_127894cuda3std3__45__cpo4cendE
	.align		8
        /*0030*/ 	.dword	_ZN40_INTERNAL_75e4fef4_4_k_cu_1168657e_127894cuda3std3__442_GLOBAL__N__75e4fef4_4_k_cu_1168657e_127896ignoreE
	.align		8
        /*0038*/ 	.dword	_ZN40_INTERNAL_75e4fef4_4_k_cu_1168657e_127894cuda3std3__419piecewise_constructE
	.align		8
        /*0040*/ 	.dword	_ZN40_INTERNAL_75e4fef4_4_k_cu_1168657e_127894cuda3std3__48in_placeE
	.align		8
        /*0048*/ 	.dword	_ZN40_INTERNAL_75e4fef4_4_k_cu_1168657e_127894cuda3std6ranges3__45__cpo4swapE
	.align		8
        /*0050*/ 	.dword	_ZN40_INTERNAL_75e4fef4_4_k_cu_1168657e_127894cuda3std6ranges3__45__cpo9iter_moveE
	.align		8
        /*0058*/ 	.dword	_ZN40_INTERNAL_75e4fef4_4_k_cu_1168657e_127894cute7productE
	.align		8
        /*0060*/ 	.dword	_ZN40_INTERNAL_75e4fef4_4_k_cu_1168657e_127894cute1_E
	.align		8
        /*0068*/ 	.dword	$str$22
	.align		8
        /*0070*/ 	.dword	$str$23


//--------------------- .text._ZN7cutlass13device_kernelINS_4gemm6kernel13GemmUniversalIN4cute5tupleIJiiiiEEENS1_10collective13CollectiveMmaINS1_34MainloopSm90TmaGmmaWarpSpecializedILi26ENS5_IJNS4_1CILi2EEENSA_ILi1EEESC_EEENS1_35KernelTmaWarpSpecializedCooperativeEEENS5_IJNSA_ILi128EEENSA_ILi8EEENSA_ILi32EEEEEENS_10bfloat16_tENS5_IJlSC_lEEESK_SL_NS4_8TiledMMAINS4_8MMA_AtomIJNS4_4SM904GMMA26MMA_64x8x16_F32BF16BF16_SSILNSP_5MajorE0ELSR_0ELNSP_7ScaleInE1ELSS_1EEEEEENS4_6LayoutISD_NS5_IJSC_NSA_ILi0EEESW_EEEEENS5_IJNS4_10UnderscoreESZ_SZ_EEEEENS4_13SM90_TMA_LOADENS4_14ComposedLayoutINS4_7SwizzleILi2ELi4ELi3EEENS4_18smem_ptr_flag_bitsILi16EEENSV_INS5_IJSH_SI_EEENS5_IJSI_SC_EEEEEEEvNS4_8identityENS4_23SM90_TMA_LOAD_MULTICASTES1B_vS1C_EENS_8epilogue10collective6detail29Sm90TmaWarpSpecializedAdapterINS1G_15DefaultEpilogueISK_SL_SL_NS1F_6thread17LinearCombinationISK_Li1EffLNS1K_9ScaleType4KindE0ELNS_15FloatRoundStyleE2ESK_EENS1_15EpilogueDefaultEEEEEvvEEEEvNT_6ParamsE --------------------------
	.section	.text._ZN7cutlass13device_kernelINS_4gemm6kernel13GemmUniversalIN4cute5tupleIJiiiiEEENS1_10collective13CollectiveMmaINS1_34MainloopSm90TmaGmmaWarpSpecializedILi26ENS5_IJNS4_1CILi2EEENSA_ILi1EEESC_EEENS1_35KernelTmaWarpSpecializedCooperativeEEENS5_IJNSA_ILi128EEENSA_ILi8EEENSA_ILi32EEEEEENS_10bfloat16_tENS5_IJlSC_lEEESK_SL_NS4_8TiledMMAINS4_8MMA_AtomIJNS4_4SM904GMMA26MMA_64x8x16_F32BF16BF16_SSILNSP_5MajorE0ELSR_0ELNSP_7ScaleInE1ELSS_1EEEEEENS4_6LayoutISD_NS5_IJSC_NSA_ILi0EEESW_EEEEENS5_IJNS4_10UnderscoreESZ_SZ_EEEEENS4_13SM90_TMA_LOADENS4_14ComposedLayoutINS4_7SwizzleILi2ELi4ELi3EEENS4_18smem_ptr_flag_bitsILi16EEENSV_INS5_IJSH_SI_EEENS5_IJSI_SC_EEEEEEEvNS4_8identityENS4_23SM90_TMA_LOAD_MULTICASTES1B_vS1C_EENS_8epilogue10collective6detail29Sm90TmaWarpSpecializedAdapterINS1G_15DefaultEpilogueISK_SL_SL_NS1F_6thread17LinearCombinationISK_Li1EffLNS1K_9ScaleType4KindE0ELNS_15FloatRoundStyleE2ESK_EENS1_15EpilogueDefaultEEEEEvvEEEEvNT_6ParamsE,"ax",@progbits
	.align	128
.text._ZN7cutlass13device_kernelINS_4gemm6kernel13GemmUniversalIN4cute5tupleIJiiiiEEENS1_10collective13CollectiveMmaINS1_34MainloopSm90TmaGmmaWarpSpecializedILi26ENS5_IJNS4_1CILi2EEENSA_ILi1EEESC_EEENS1_35KernelTmaWarpSpecializedCooperativeEEENS5_IJNSA_ILi128EEENSA_ILi8EEENSA_ILi32EEEEEENS_10bfloat16_tENS5_IJlSC_lEEESK_SL_NS4_8TiledMMAINS4_8MMA_AtomIJNS4_4SM904GMMA26MMA_64x8x16_F32BF16BF16_SSILNSP_5MajorE0ELSR_0ELNSP_7ScaleInE1ELSS_1EEEEEENS4_6LayoutISD_NS5_IJSC_NSA_ILi0EEESW_EEEEENS5_IJNS4_10UnderscoreESZ_SZ_EEEEENS4_13SM90_TMA_LOADENS4_14ComposedLayoutINS4_7SwizzleILi2ELi4ELi3EEENS4_18smem_ptr_flag_bitsILi16EEENSV_INS5_IJSH_SI_EEENS5_IJSI_SC_EEEEEEEvNS4_8identityENS4_23SM90_TMA_LOAD_MULTICASTES1B_vS1C_EENS_8epilogue10collective6detail29Sm90TmaWarpSpecializedAdapterINS1G_15DefaultEpilogueISK_SL_SL_NS1F_6thread17LinearCombinationISK_Li1EffLNS1K_9ScaleType4KindE0ELNS_15FloatRoundStyleE2ESK_EENS1_15EpilogueDefaultEEEEEvvEEEEvNT_6ParamsE:
        .type           _ZN7cutlass13device_kernelINS_4gemm6kernel13GemmUniversalIN4cute5tupleIJiiiiEEENS1_10collective13CollectiveMmaINS1_34MainloopSm90TmaGmmaWarpSpecializedILi26ENS5_IJNS4_1CILi2EEENSA_ILi1EEESC_EEENS1_35KernelTmaWarpSpecializedCooperativeEEENS5_IJNSA_ILi128EEENSA_ILi8EEENSA_ILi32EEEEEENS_10bfloat16_tENS5_IJlSC_lEEESK_SL_NS4_8TiledMMAINS4_8MMA_AtomIJNS4_4SM904GMMA26MMA_64x8x16_F32BF16BF16_SSILNSP_5MajorE0ELSR_0ELNSP_7ScaleInE1ELSS_1EEEEEENS4_6LayoutISD_NS5_IJSC_NSA_ILi0EEESW_EEEEENS5_IJNS4_10UnderscoreESZ_SZ_EEEEENS4_13SM90_TMA_LOADENS4_14ComposedLayoutINS4_7SwizzleILi2ELi4ELi3EEENS4_18smem_ptr_flag_bitsILi16EEENSV_INS5_IJSH_SI_EEENS5_IJSI_SC_EEEEEEEvNS4_8identityENS4_23SM90_TMA_LOAD_MULTICASTES1B_vS1C_EENS_8epilogue10collective6detail29Sm90TmaWarpSpecializedAdapterINS1G_15DefaultEpilogueISK_SL_SL_NS1F_6thread17LinearCombinationISK_Li1EffLNS1K_9ScaleType4KindE0ELNS_15FloatRoundStyleE2ESK_EENS1_15EpilogueDefaultEEEEEvvEEEEvNT_6ParamsE,@function
        .size           _ZN7cutlass13device_kernelINS_4gemm6kernel13GemmUniversalIN4cute5tupleIJiiiiEEENS1_10collective13CollectiveMmaINS1_34MainloopSm90TmaGmmaWarpSpecializedILi26ENS5_IJNS4_1CILi2EEENSA_ILi1EEESC_EEENS1_35KernelTmaWarpSpecializedCooperativeEEENS5_IJNSA_ILi128EEENSA_ILi8EEENSA_ILi32EEEEEENS_10bfloat16_tENS5_IJlSC_lEEESK_SL_NS4_8TiledMMAINS4_8MMA_AtomIJNS4_4SM904GMMA26MMA_64x8x16_F32BF16BF16_SSILNSP_5MajorE0ELSR_0ELNSP_7ScaleInE1ELSS_1EEEEEENS4_6LayoutISD_NS5_IJSC_NSA_ILi0EEESW_EEEEENS5_IJNS4_10UnderscoreESZ_SZ_EEEEENS4_13SM90_TMA_LOADENS4_14ComposedLayoutINS4_7SwizzleILi2ELi4ELi3EEENS4_18smem_ptr_flag_bitsILi16EEENSV_INS5_IJSH_SI_EEENS5_IJSI_SC_EEEEEEEvNS4_8identityENS4_23SM90_TMA_LOAD_MULTICASTES1B_vS1C_EENS_8epilogue10collective6detail29Sm90TmaWarpSpecializedAdapterINS1G_15DefaultEpilogueISK_SL_SL_NS1F_6thread17LinearCombinationISK_Li1EffLNS1K_9ScaleType4KindE0ELNS_15FloatRoundStyleE2ESK_EENS1_15EpilogueDefaultEEEEEvvEEEEvNT_6ParamsE,(.L_x_122 - _ZN7cutlass13device_kernelINS_4gemm6kernel13GemmUniversalIN4cute5tupleIJiiiiEEENS1_10collective13CollectiveMmaINS1_34MainloopSm90TmaGmmaWarpSpecializedILi26ENS5_IJNS4_1CILi2EEENSA_ILi1EEESC_EEENS1_35KernelTmaWarpSpecializedCooperativeEEENS5_IJNSA_ILi128EEENSA_ILi8EEENSA_ILi32EEEEEENS_10bfloat16_tENS5_IJlSC_lEEESK_SL_NS4_8TiledMMAINS4_8MMA_AtomIJNS4_4SM904GMMA26MMA_64x8x16_F32BF16BF16_SSILNSP_5MajorE0ELSR_0ELNSP_7ScaleInE1ELSS_1EEEEEENS4_6LayoutISD_NS5_IJSC_NSA_ILi0EEESW_EEEEENS5_IJNS4_10UnderscoreESZ_SZ_EEEEENS4_13SM90_TMA_LOADENS4_14ComposedLayoutINS4_7SwizzleILi2ELi4ELi3EEENS4_18smem_ptr_flag_bitsILi16EEENSV_INS5_IJSH_SI_EEENS5_IJSI_SC_EEEEEEEvNS4_8identityENS4_23SM90_TMA_LOAD_MULTICASTES1B_vS1C_EENS_8epilogue10collective6detail29Sm90TmaWarpSpecializedAdapterINS1G_15DefaultEpilogueISK_SL_SL_NS1F_6thread17LinearCombinationISK_Li1EffLNS1K_9ScaleType4KindE0ELNS_15FloatRoundStyleE2ESK_EENS1_15EpilogueDefaultEEEEEvvEEEEvNT_6ParamsE)
        .other          _ZN7cutlass13device_kernelINS_4gemm6kernel13GemmUniversalIN4cute5tupleIJiiiiEEENS1_10collective13CollectiveMmaINS1_34MainloopSm90TmaGmmaWarpSpecializedILi26ENS5_IJNS4_1CILi2EEENSA_ILi1EEESC_EEENS1_35KernelTmaWarpSpecializedCooperativeEEENS5_IJNSA_ILi128EEENSA_ILi8EEENSA_ILi32EEEEEENS_10bfloat16_tENS5_IJlSC_lEEESK_SL_NS4_8TiledMMAINS4_8MMA_AtomIJNS4_4SM904GMMA26MMA_64x8x16_F32BF16BF16_SSILNSP_5MajorE0ELSR_0ELNSP_7ScaleInE1ELSS_1EEEEEENS4_6LayoutISD_NS5_IJSC_NSA_ILi0EEESW_EEEEENS5_IJNS4_10UnderscoreESZ_SZ_EEEEENS4_13SM90_TMA_LOADENS4_14ComposedLayoutINS4_7SwizzleILi2ELi4ELi3EEENS4_18smem_ptr_flag_bitsILi16EEENSV_INS5_IJSH_SI_EEENS5_IJSI_SC_EEEEEEEvNS4_8identityENS4_23SM90_TMA_LOAD_MULTICASTES1B_vS1C_EENS_8epilogue10collective6detail29Sm90TmaWarpSpecializedAdapterINS1G_15DefaultEpilogueISK_SL_SL_NS1F_6thread17LinearCombinationISK_Li1EffLNS1K_9ScaleType4KindE0ELNS_15FloatRoundStyleE2ESK_EENS1_15EpilogueDefaultEEEEEvvEEEEvNT_6ParamsE,@"STO_CUDA_ENTRY STV_DEFAULT"
_ZN7cutlass13device_kernelINS_4gemm6kernel13GemmUniversalIN4cute5tupleIJiiiiEEENS1_10collective13CollectiveMmaINS1_34MainloopSm90TmaGmmaWarpSpecializedILi26ENS5_IJNS4_1CILi2EEENSA_ILi1EEESC_EEENS1_35KernelTmaWarpSpecializedCooperativeEEENS5_IJNSA_ILi128EEENSA_ILi8EEENSA_ILi32EEEEEENS_10bfloat16_tENS5_IJlSC_lEEESK_SL_NS4_8TiledMMAINS4_8MMA_AtomIJNS4_4SM904GMMA26MMA_64x8x16_F32BF16BF16_SSILNSP_5MajorE0ELSR_0ELNSP_7ScaleInE1ELSS_1EEEEEENS4_6LayoutISD_NS5_IJSC_NSA_ILi0EEESW_EEEEENS5_IJNS4_10UnderscoreESZ_SZ_EEEEENS4_13SM90_TMA_LOADENS4_14ComposedLayoutINS4_7SwizzleILi2ELi4ELi3EEENS4_18smem_ptr_flag_bitsILi16EEENSV_INS5_IJSH_SI_EEENS5_IJSI_SC_EEEEEEEvNS4_8identityENS4_23SM90_TMA_LOAD_MULTICASTES1B_vS1C_EENS_8epilogue10collective6detail29Sm90TmaWarpSpecializedAdapterINS1G_15DefaultEpilogueISK_SL_SL_NS1F_6thread17LinearCombinationISK_Li1EffLNS1K_9ScaleType4KindE0ELNS_15FloatRoundStyleE2ESK_EENS1_15EpilogueDefaultEEEEEvvEEEEvNT_6ParamsE:
[----:B------:R-:W0:Y:S01]  /*0000*/  LDC R1, c[0x0][0x28] ;  /* 0x00000a00ff017b82 */ /* 0x000e220000000800 */
[----:B------:R-:W1:Y:S01]  /*0010*/  S2R R3, SR_TID.X ;  /* 0x0000000000037919 */ /* 0x000e620000002100 */
[----:B------:R-:W-:Y:S01]  /*0020*/  ELECT P0, URZ, PT ;  /* 0x00000000003f782f */ /* 0x000fe20003800000 */
[----:B------:R-:W-:Y:S01]  /*0030*/  BSSY B0, `(.L_x_0) ;  /* 0x000000f000007945 */ /* 0x000fe20003800000 */
[--C-:B-1----:R-:W-:Y:S02]  /*0040*/  SHF.R.U32.HI R0, RZ, 0x5, R3.reuse ;  /* 0x00000005ff007819 */ /* 0x102fe40000011603 */
[----:B------:R-:W-:-:S03]  /*0050*/  SHF.R.U32.HI R7, RZ, 0x7, R3 ;  /* 0x00000007ff077819 */ /* 0x000fc60000011603 */
[----:B------:R-:W1:Y:S04]  /*0060*/  SHFL.IDX PT, R2, R0, RZ, 0x1f ;  /* 0x00001fff00027589 */ /* 0x000e6800000e0000 */
[----:B------:R2:W3:Y:S01]  /*0070*/  SHFL.IDX PT, R5, R7, RZ, 0x1f ;  /* 0x00001fff07057589 */ /* 0x0004e200000e0000 */
[----:B-1----:R-:W-:-:S13]  /*0080*/  ISETP.NE.OR P0, PT, R2, RZ, !P0 ;  /* 0x000000ff0200720c */ /* 0x002fda0004705670 */
[----:B0-23--:R-:W-:Y:S05]  /*0090*/  @P0 BRA `(.L_x_1) ;  /* 0x0000000000200947 */ /* 0x00dfea0003800000 */
[----:B------:R-:W-:Y:S02]  /*00a0*/  ULDC.64 UR4, c[0x0][0x198] ;  /* 0x0000660000047ab9 */ /* 0x000fe40000000a00 */
[----:B------:R-:W-:Y:S02]  /*00b0*/  UIADD3 UR6, UP0, UR4, 0xf0, URZ ;  /* 0x000000f004067890 */ /* 0x000fe4000ff1e03f */
[----:B------:R-:W-:Y:S02]  /*00c0*/  UIADD3 UR4, UP1, UR4, 0x1f0, URZ ;  /* 0x000001f004047890 */ /* 0x000fe4000ff3e03f */
[----:B------:R-:W-:Y:S02]  /*00d0*/  UIADD3.X UR7, URZ, UR5, URZ, UP0, !UPT ;  /* 0x000000053f077290 */ /* 0x000fe400087fe43f */
[----:B------:R-:W-:-:S07]  /*00e0*/  UIADD3.X UR5, URZ, UR5, URZ, UP1, !UPT ;  /* 0x000000053f057290 */ /* 0x000fce0008ffe43f */
[----:B------:R0:W-:Y:S02]  /*00f0*/  UTMACCTL.PF [UR6] ;  /* 0x00000000060079b9 */ /* 0x0001e40008040000 */
[----:B------:R0:W-:Y:S02]  /*0100*/  UTMACCTL.PF [UR4] ;  /* 0x00000000040079b9 */ /* 0x0001e40008040000 */
[----:B0-----:R-:W-:Y:S01]  /*0110*/  NOP ;  /* 0x0000000000007918 */ /* 0x001fe20000000000 */
.L_x_1:
[----:B------:R-:W-:Y:S05]  /*0120*/  BSYNC B0 ;  /* 0x0000000000007941 */ /* 0x000fea0003800000 */
.L_x_0:
[----:B------:R-:W0:Y:S02]  /*0130*/  SHFL.IDX PT, R6, R0, RZ, 0x1f ;  /* 0x00001fff00067589 */ /* 0x000e2400000e0000 */
[----:B0-----:R-:W-:-:S13]  /*0140*/  ISETP.NE.AND P0, PT, R6, RZ, PT ;  /* 0x000000ff0600720c */ /* 0x001fda0003f05270 */
[----:B------:R-:W-:Y:S05]  /*0150*/  @P0 BRA `(.L_x_2) ;  /* 0x0000000400140947 */ /* 0x000fea0003800000 */
[----:B------:R-:W-:Y:S01]  /*0160*/  ELECT P0, URZ, PT ;  /* 0x00000000003f782f */ /* 0x000fe20003800000 */
[----:B------:R-:W-:-:S12]  /*0170*/  BSSY B0, `(.L_x_2) ;  /* 0x0000043000007945 */ /* 0x000fd80003800000 */
[----:B------:R-:W-:Y:S05]  /*0180*/  @!P0 BRA `(.L_x_3) ;  /* 0x0000000400048947 */ /* 0x000fea0003800000 */
[----:B------:R-:W0:Y:S01]  /*0190*/  S2UR UR8, SR_CgaCtaId ;  /* 0x00000000000879c3 */ /* 0x000e220000008800 */
[----:B------:R-:W-:Y:S01]  /*01a0*/  UMOV UR4, 0x400 ;  /* 0x0000040000047882 */ /* 0x000fe20000000000 */
[----:B------:R-:W-:Y:S01]  /*01b0*/  UMOV UR5, 0x1 ;  /* 0x0000000100057882 */ /* 0x000fe20000000000 */
[----:B------:R-:W-:Y:S02]  /*01c0*/  UMOV UR6, 0x4 ;  /* 0x0000000400067882 */ /* 0x000fe40000000000 */
[----:B------:R-:W-:-:S04]  /*01d0*/  UIADD3 UR6, -UR6, 0x100000, URZ ;  /* 0x0010000006067890 */ /* 0x000fc8000fffe13f */
[----:B------:R-:W-:Y:S02]  /*01e0*/  USHF.L.U32 UR7, UR6, 0xb, URZ ;  /* 0x0000000b06077899 */ /* 0x000fe4000800063f */
[----:B------:R-:W-:Y:S02]  /*01f0*/  USHF.L.U32 UR6, UR6, 0x1, URZ ;  /* 0x0000000106067899 */ /* 0x000fe4000800063f */
[----:B0-----:R-:W-:Y:S02]  /*0200*/  ULEA UR8, UR8, UR4, 0x18 ;  /* 0x0000000408087291 */ /* 0x001fe4000f8ec03f */
[----:B------:R-:W-:-:S04]  /*0210*/  UIADD3 UR4, -UR5, 0x100000, URZ ;  /* 0x0010000005047890 */ /* 0x000fc8000fffe13f */
[----:B------:R-:W-:Y:S02]  /*0220*/  USHF.L.U32 UR5, UR4, 0xb, URZ ;  /* 0x0000000b04057899 */ /* 0x000fe4000800063f */
[----:B------:R-:W-:Y:S01]  /*0230*/  USHF.L.U32 UR4, UR4, 0x1, URZ ;  /* 0x0000000104047899 */ /* 0x000fe2000800063f */
[----:B------:R-:W0:Y:S11]  /*0240*/  FENCE.VIEW.ASYNC.S ;  /* 0x00000000000073c6 */ /* 0x000e360000000000 */
[----:B0-----:R0:W1:Y:S01]  /*0250*/  SYNCS.EXCH.64 URZ, [UR8], UR4 ;  /* 0x00000004083f75b2 */ /* 0x0010620008000100 */
[----:B------:R0:W2:Y:S01]  /*0260*/  SYNCS.EXCH.64 URZ, [UR8+0xd0], UR6 ;  /* 0x0000d006083f75b2 */ /* 0x0000a20008000100 */
[----:B------:R0:W3:Y:S01]  /*0270*/  SYNCS.EXCH.64 URZ, [UR8+0x8], UR4 ;  /* 0x00000804083f75b2 */ /* 0x0000e20008000100 */
[----:B------:R0:W4:Y:S01]  /*0280*/  SYNCS.EXCH.64 URZ, [UR8+0xd8], UR6 ;  /* 0x0000d806083f75b2 */ /* 0x0001220008000100 */
[----:B------:R0:W0:Y:S01]  /*0290*/  SYNCS.EXCH.64 URZ, [UR8+0x10], UR4 ;  /* 0x00001004083f75b2 */ /* 0x0000220008000100 */
        /* <DEDUP_REMOVED lines=47> */
[----:B-1234-:R-:W-:Y:S01]  /*0590*/  NOP ;  /* 0x0000000000007918 */ /* 0x01efe20000000000 */
.L_x_3:
[----:B0-----:R-:W-:Y:S05]  /*05a0*/  BSYNC B0 ;  /* 0x0000000000007941 */ /* 0x001fea0003800000 */
.L_x_2:
[----:B------:R-:W-:Y:S01]  /*05b0*/  SHF.R.S32.HI R4, RZ, 0x1f, R3 ;  /* 0x0000001fff047819 */ /* 0x000fe20000011403 */
[----:B------:R-:W0:Y:S01]  /*05c0*/  SHFL.IDX PT, R0, R0, RZ, 0x1f ;  /* 0x00001fff00007589 */ /* 0x000e2200000e0000 */
[----:B------:R-:W1:Y:S01]  /*05d0*/  S2UR UR8, SR_CTAID.X ;  /* 0x00000000000879c3 */ /* 0x000e620000002500 */
[----:B------:R-:W-:Y:S02]  /*05e0*/  ELECT P0, URZ, PT ;  /* 0x00000000003f782f */ /* 0x000fe40003800000 */
[----:B------:R-:W-:Y:S01]  /*05f0*/  LEA.HI R4, R4, R3, RZ, 0x7 ;  /* 0x0000000304047211 */ /* 0x000fe200078f38ff */
[----:B------:R-:W-:Y:S01]  /*0600*/  ULDC UR4, c[0x0][0x150] ;  /* 0x0000540000047ab9 */ /* 0x000fe20000000800 */
[----:B------:R-:W-:Y:S01]  /*0610*/  SHF.R.S32.HI R11, RZ, 0x1f, R6 ;  /* 0x0000001fff0b7819 */ /* 0x000fe20000011406 */
[----:B------:R-:W-:Y:S01]  /*0620*/  NOP ;  /* 0x0000000000007918 */ /* 0x000fe20000000000 */
[----:B------:R-:W-:Y:S01]  /*0630*/  LOP3.LUT R4, R4, 0xffffff80, RZ, 0xc0, !PT ;  /* 0xffffff8004047812 */ /* 0x000fe200078ec0ff */
[----:B------:R-:W-:Y:S01]  /*0640*/  IMAD.MOV.U32 R23, RZ, RZ, 0x1 ;  /* 0x00000001ff177424 */ /* 0x000fe200078e00ff */
[----:B------:R-:W-:Y:S01]  /*0650*/  LEA.HI R11, R11, R6, RZ, 0x2 ;  /* 0x000000060b0b7211 */ /* 0x000fe200078f10ff */
[----:B------:R-:W2:Y:S01]  /*0660*/  LDC R12, c[0x0][0x144] ;  /* 0x00005100ff0c7b82 */ /* 0x000ea20000000800 */
[----:B------:R-:W-:Y:S01]  /*0670*/  NOP ;  /* 0x0000000000007918 */ /* 0x000fe20000000000 */
[----:B------:R-:W-:Y:S01]  /*0680*/  IMAD.IADD R8, R3, 0x1, -R4 ;  /* 0x0000000103087824 */ /* 0x000fe200078e0a04 */
[----:B------:R-:W-:Y:S01]  /*0690*/  LOP3.LUT R11, R11, 0x3ffffffc, RZ, 0xc0, !PT ;  /* 0x3ffffffc0b0b7812 */ /* 0x000fe200078ec0ff */
[----:B------:R-:W3:Y:S01]  /*06a0*/  S2R R4, SR_CTAID.Y ;  /* 0x0000000000047919 */ /* 0x000ee20000002600 */
[----:B------:R-:W-:-:S02]  /*06b0*/  ISETP.NE.AND P3, PT, R5, RZ, PT ;  /* 0x000000ff0500720c */ /* 0x000fc40003f65270 */
[----:B------:R-:W-:Y:S01]  /*06c0*/  SHF.R.S32.HI R9, RZ, 0x1f, R8 ;  /* 0x0000001fff097819 */ /* 0x000fe20000011408 */
[----:B------:R-:W-:Y:S01]  /*06d0*/  IMAD.IADD R6, R6, 0x1, -R11 ;  /* 0x0000000106067824 */ /* 0x000fe200078e0a0b */
[----:B------:R-:W4:Y:S01]  /*06e0*/  LDC R14, c[0x0][0x140] ;  /* 0x00005000ff0e7b82 */ /* 0x000f220000000800 */
[----:B------:R-:W-:Y:S02]  /*06f0*/  SHF.R.S32.HI R11, RZ, 0x1f, R2 ;  /* 0x0000001fff0b7819 */ /* 0x000fe40000011402 */
[----:B------:R-:W-:Y:S02]  /*0700*/  LEA.HI R9, R9, R8, RZ, 0x3 ;  /* 0x0000000809097211 */ /* 0x000fe400078f18ff */
[----:B0-----:R-:W-:Y:S02]  /*0710*/  ISETP.NE.OR P0, PT, R0, RZ, !P0 ;  /* 0x000000ff0000720c */ /* 0x001fe40004705670 */
[--C-:B------:R-:W-:Y:S02]  /*0720*/  SHF.R.S32.HI R0, RZ, 0x3, R9.reuse ;  /* 0x00000003ff007819 */ /* 0x100fe40000011409 */
[----:B------:R-:W-:-:S02]  /*0730*/  SHF.R.S32.HI R9, RZ, 0x1f, R9 ;  /* 0x0000001fff097819 */ /* 0x000fc40000011409 */
[----:B-1----:R-:W-:Y:S02]  /*0740*/  I2FP.F32.U32 R10, UR8 ;  /* 0x00000008000a7c45 */ /* 0x002fe40008201000 */
[----:B------:R-:W-:Y:S02]  /*0750*/  LEA.HI R9, R9, R0, RZ, 0x2 ;  /* 0x0000000009097211 */ /* 0x000fe400078f10ff */
[----:B------:R-:W-:Y:S01]  /*0760*/  LEA.HI R11, R11, R2, RZ, 0x2 ;  /* 0x000000020b0b7211 */ /* 0x000fe200078f10ff */
[----:B------:R-:W-:Y:S01]  /*0770*/  FMUL R10, R10, UR4 ;  /* 0x000000040a0a7c20 */ /* 0x000fe20008400000 */
[----:B------:R-:W-:Y:S01]  /*0780*/  LOP3.LUT R9, R9, 0xfffffffc, RZ, 0xc0, !PT ;  /* 0xfffffffc09097812 */ /* 0x000fe200078ec0ff */
[----:B------:R-:W-:Y:S01]  /*0790*/  VOTEU.ALL UP0, P0 ;  /* 0x00000000003f7886 */ /* 0x000fe20000000000 */
[----:B------:R-:W-:Y:S01]  /*07a0*/  ULDC UR4, c[0x0][0x154] ;  /* 0x0000550000047ab9 */ /* 0x000fe20000000800 */
[----:B------:R-:W-:Y:S01]  /*07b0*/  LOP3.LUT R11, R11, 0xfffffffc, RZ, 0xc0, !PT ;  /* 0xfffffffc0b0b7812 */ /* 0x000fe200078ec0ff */
[----:B------:R-:W-:Y:S01]  /*07c0*/  VOTEU.ALL UP1, P0 ;  /* 0x00000000003f7886 */ /* 0x000fe20000020000 */
[----:B------:R-:W0:Y:S01]  /*07d0*/  F2I.U32.TRUNC.NTZ R10, R10 ;  /* 0x0000000a000a7305 */ /* 0x000e22000020f000 */
[----:B------:R-:W-:Y:S01]  /*07e0*/  IMAD.IADD R9, R0, 0x1, -R9 ;  /* 0x0000000100097824 */ /* 0x000fe200078e0a09 */
[----:B------:R-:W1:Y:S01]  /*07f0*/  @!UP0 S2UR UR7, SR_CgaCtaId ;  /* 0x00000000000789c3 */ /* 0x000e620000008800 */
[----:B------:R-:W-:Y:S01]  /*0800*/  IMAD.IADD R2, R2, 0x1, -R11 ;  /* 0x0000000102027824 */ /* 0x000fe200078e0a0b */
[----:B------:R-:W-:Y:S01]  /*0810*/  @!UP0 UMOV UR6, 0x400 ;  /* 0x0000040000068882 */ /* 0x000fe20000000000 */
[----:B------:R-:W-:Y:S01]  /*0820*/  IMAD R22, R6, 0x4, R9 ;  /* 0x0000000406167824 */ /* 0x000fe200078e0209 */
[----:B---3--:R-:W-:-:S02]  /*0830*/  I2FP.F32.U32 R6, R4 ;  /* 0x0000000400067245 */ /* 0x008fc40000201000 */
[----:B------:R-:W-:Y:S02]  /*0840*/  ISETP.NE.AND P1, PT, R2, 0x3, PT ;  /* 0x000000030200780c */ /* 0x000fe40003f25270 */
[----:B------:R-:W-:Y:S01]  /*0850*/  LEA.HI R0, R22, R22, RZ, 0x1 ;  /* 0x0000001616007211 */ /* 0x000fe200078f08ff */
[----:B------:R-:W3:Y:S01]  /*0860*/  LDC R9, c[0x0][0x148] ;  /* 0x00005200ff097b82 */ /* 0x000ee20000000800 */
[----:B----4-:R-:W-:Y:S02]  /*0870*/  ISETP.EQ.U32.AND P2, PT, R14, 0x1, PT ;  /* 0x000000010e00780c */ /* 0x010fe40003f42070 */
[----:B------:R-:W-:Y:S01]  /*0880*/  LOP3.LUT R13, R0, 0xfffffffe, RZ, 0xc0, !PT ;  /* 0xfffffffe000d7812 */ /* 0x000fe200078ec0ff */
[----:B0-----:R-:W-:Y:S02]  /*0890*/  IMAD.MOV R15, RZ, RZ, -R10 ;  /* 0x000000ffff0f7224 */ /* 0x001fe400078e0a0a */
[----:B------:R-:W-:Y:S01]  /*08a0*/  FMUL R0, R6, UR4 ;  /* 0x0000000406007c20 */ /* 0x000fe20008400000 */
[----:B------:R-:W-:Y:S01]  /*08b0*/  UMOV UR4, 0x20 ;  /* 0x0000002000047882 */ /* 0x000fe20000000000 */
[----:B------:R-:W-:Y:S01]  /*08c0*/  ISETP.EQ.OR P1, PT, R2, RZ, !P1 ;  /* 0x000000ff0200720c */ /* 0x000fe20004f22670 */
[----:B--2---:R-:W-:Y:S01]  /*08d0*/  IMAD R6, R12, R15, UR8 ;  /* 0x000000080c067e24 */ /* 0x004fe2000f8e020f */
[----:B------:R-:W-:-:S04]  /*08e0*/  @!UP0 UIADD3 UR4, -UR4, 0x100000, URZ ;  /* 0x0010000004048890 */ /* 0x000fc8000fffe13f */
[----:B------:R-:W-:Y:S02]  /*08f0*/  @!UP0 USHF.L.U32 UR5, UR4, 0xb, URZ ;  /* 0x0000000b04058899 */ /* 0x000fe4000800063f */
[----:B------:R-:W-:Y:S01]  /*0900*/  @!UP0 USHF.L.U32 UR4, UR4, 0x1, URZ ;  /* 0x0000000104048899 */ /* 0x000fe2000800063f */
[----:B------:R-:W-:Y:S01]  /*0910*/  IMAD.IADD R13, R22, 0x1, -R13 ;  /* 0x00000001160d7824 */ /* 0x000fe200078e0a0d */
[----:B------:R-:W0:Y:S01]  /*0920*/  F2I.U32.TRUNC.NTZ R0, R0 ;  /* 0x0000000000007305 */ /* 0x000e22000020f000 */
[----:B------:R-:W-:-:S03]  /*0930*/  ISETP.EQ.AND P1, PT, R5, RZ, P1 ;  /* 0x000000ff0500720c */ /* 0x000fc60000f22270 */
[----:B------:R-:W-:Y:S01]  /*0940*/  ISETP.NE.AND P4, PT, R13, R6, PT ;  /* 0x000000060d00720c */ /* 0x000fe20003f85270 */
[----:B------:R-:W-:Y:S01]  /*0950*/  IMAD.SHL.U32 R13, R22, 0x4, RZ ;  /* 0x00000004160d7824 */ /* 0x000fe200078e00ff */
[----:B-1----:R-:W-:Y:S01]  /*0960*/  @!UP0 ULEA UR6, UR7, UR6, 0x18 ;  /* 0x0000000607068291 */ /* 0x002fe2000f8ec03f */
[----:B------:R-:W-:Y:S01]  /*0970*/  SEL R16, RZ, 0x1, !P1 ;  /* 0x00000001ff107807 */ /* 0x000fe20004800000 */
[----:B------:R-:W-:Y:S01]  /*0980*/  VOTEU.ALL UP0, P0 ;  /* 0x00000000003f7886 */ /* 0x000fe20000000000 */
[----:B------:R-:W-:Y:S01]  /*0990*/  LOP3.LUT P0, RZ, R8, 0x7, RZ, 0xc0, !PT ;  /* 0x0000000708ff7812 */ /* 0x000fe2000780c0ff */
[----:B------:R-:W-:Y:S01]  /*09a0*/  VIADD R8, R5, 0xffffffff ;  /* 0xffffffff05087836 */ /* 0x000fe20000000000 */
[----:B------:R-:W-:Y:S01]  /*09b0*/  LOP3.LUT R22, R22, 0xc, R13, 0x78, !PT ;  /* 0x0000000c16167812 */ /* 0x000fe200078e780d */
[----:B0-----:R-:W-:-:S03]  /*09c0*/  IMAD.MOV R24, RZ, RZ, -R0 ;  /* 0x000000ffff187224 */ /* 0x001fc600078e0a00 */
[C---:B------:R-:W-:Y:S02]  /*09d0*/  ISETP.LT.U32.AND P0, PT, R22.reuse, 0x2, !P0 ;  /* 0x000000021600780c */ /* 0x040fe40004701070 */
[----:B------:R-:W-:Y:S01]  /*09e0*/  @P4 LEA.HI R0, R22, R22, RZ, 0x1 ;  /* 0x0000001616004211 */ /* 0x000fe200078f08ff */
[----:B---3--:R-:W-:Y:S01]  /*09f0*/  IMAD R11, R9, R24, R4 ;  /* 0x00000018090b7224 */ /* 0x008fe200078e0204 */
[----:B------:R-:W0:Y:S02]  /*0a00*/  FENCE.VIEW.ASYNC.S ;  /* 0x00000000000073c6 */ /* 0x000e240000000000 */
[----:B0-----:R0:W1:Y:S01]  /*0a10*/  @!UP0 SYNCS.EXCH.64 URZ, [UR6+0x1b0], UR4 ;  /* 0x0001b004063f85b2 */ /* 0x0010620008000100 */
[----:B------:R-:W-:Y:S02]  /*0a20*/  ISETP.GE.U32.AND P6, PT, R8, 0x2, PT ;  /* 0x000000020800780c */ /* 0x000fe40003fc6070 */
[----:B------:R-:W-:Y:S02]  /*0a30*/  @P4 SHF.R.S32.HI R0, RZ, 0x1, R0 ;  /* 0x00000001ff004819 */ /* 0x000fe40000011400 */
[----:B------:R-:W-:-:S02]  /*0a40*/  SEL R16, R16, 0x2, P6 ;  /* 0x0000000210107807 */ /* 0x000fc40003000000 */
[----:B------:R-:W-:Y:S02]  /*0a50*/  @P4 ISETP.NE.AND P5, PT, R0, R11, PT ;  /* 0x0000000b0000420c */ /* 0x000fe40003fa5270 */
[----:B------:R-:W-:Y:S02]  /*0a60*/  SEL R0, RZ, 0x1, !P0 ;  /* 0x00000001ff007807 */ /* 0x000fe40004000000 */
[----:B------:R-:W-:-:S04]  /*0a70*/  @P4 SEL R23, RZ, 0x1, P5 ;  /* 0x00000001ff174807 */ /* 0x000fc80002800000 */
[----:B------:R-:W-:Y:S01]  /*0a80*/  LOP3.LUT R23, R23, R0, RZ, 0xc0, !PT ;  /* 0x0000000017177212 */ /* 0x000fe200078ec0ff */
[----:B------:R0:W2:Y:S01]  /*0a90*/  @!UP1 SYNCS.EXCH.64 URZ, [UR6+0x1b8], UR4 ;  /* 0x0001b804063f95b2 */ /* 0x0000a20008000100 */
[----:B------:R-:W-:Y:S01]  /*0aa0*/  LOP3.LUT R0, R3, 0x7f, RZ, 0xc0, !PT ;  /* 0x0000007f03007812 */ /* 0x000fe200078ec0ff */
[----:B------:R-:W-:Y:S01]  /*0ab0*/  NOP ;  /* 0x0000000000007918 */ /* 0x000fe20000000000 */
[----:B------:R-:W-:Y:S05]  /*0ac0*/  @!P2 BRA `(.L_x_4) ;  /* 0x000000000008a947 */ /* 0x000fea0003800000 */
[----:B-12---:R-:W-:Y:S01]  /*0ad0*/  UCGABAR_ARV ;  /* 0x00000000000079c7 */ /* 0x006fe20008000000 */
[----:B------:R-:W-:Y:S05]  /*0ae0*/  BRA `(.L_x_5) ;  /* 0x0000000000047947 */ /* 0x000fea0003800000 */
.L_x_4:
[----:B-12---:R-:W-:Y:S01]  /*0af0*/  NOP ;  /* 0x0000000000007918 */ /* 0x006fe20000000000 */
.L_x_5:
[----:B------:R-:W1:Y:S01]  /*0b00*/  LDC R17, c[0x0][0x65c] ;  /* 0x00019700ff117b82 */ /* 0x000e620000000800 */
[----:B------:R-:W-:Y:S02]  /*0b10*/  IMAD.U32 R10, RZ, RZ, UR8 ;  /* 0x00000008ff0a7e24 */ /* 0x000fe4000f8e00ff */
[----:B------:R-:W-:Y:S01]  /*0b20*/  IMAD.MOV.U32 R11, RZ, RZ, RZ ;  /* 0x000000ffff0b7224 */ /* 0x000fe200078e00ff */
[----:B-1----:R-:W-:-:S04]  /*0b30*/  ISETP.NE.AND P1, PT, R17, 0x1, PT ;  /* 0x000000011100780c */ /* 0x002fc80003f25270 */
[----:B------:R-:W-:-:S09]  /*0b40*/  P2R R5, PR, RZ, 0x2 ;  /* 0x00000002ff057803 */ /* 0x000fd20000000000 */
[----:B------:R-:W1:Y:S01]  /*0b50*/  @P1 LDC R19, c[0x0][0x10] ;  /* 0x00000400ff131b82 */ /* 0x000e620000000800 */
[----:B------:R-:W-:Y:S02]  /*0b60*/  @P1 IMAD.MOV.U32 R5, RZ, RZ, RZ ;  /* 0x000000ffff051224 */ /* 0x000fe400078e00ff */
[----:B------:R-:W-:-:S05]  /*0b70*/  @P1 IMAD.MOV.U32 R15, RZ, RZ, RZ ;  /* 0x000000ffff0f1224 */ /* 0x000fca00078e00ff */
[----:B------:R-:W2:Y:S01]  /*0b80*/  @!P1 LDC R13, c[0x0][0xc] ;  /* 0x00000300ff0d9b82 */ /* 0x000ea20000000800 */
[----:B0-----:R-:W-:Y:S01]  /*0b90*/  ULDC UR4, c[0x0][0xc] ;  /* 0x0000030000047ab9 */ /* 0x001fe20000000800 */
[----:B------:R-:W-:Y:S01]  /*0ba0*/  ULDC UR5, c[0x0][0x10] ;  /* 0x0000040000057ab9 */ /* 0x000fe20000000800 */
[----:B------:R-:W-:Y:S01]  /*0bb0*/  ULDC UR6, c[0x0][0x14] ;  /* 0x0000050000067ab9 */ /* 0x000fe20000000800 */
[----:B------:R-:W-:-:S04]  /*0bc0*/  UIMAD.WIDE.U32 UR4, UR4, UR5, URZ ;  /* 0x00000005040472a5 */ /* 0x000fc8000f8e003f */
[----:B------:R-:W-:Y:S02]  /*0bd0*/  UIMAD.WIDE.U32 UR36, UR4, UR6, URZ ;  /* 0x00000006042472a5 */ /* 0x000fe4000f8e003f */
[----:B------:R-:W-:-:S04]  /*0be0*/  UIMAD UR42, UR5, UR6, URZ ;  /* 0x00000006052a72a4 */ /* 0x000fc8000f8e023f */
[----:B------:R-:W-:Y:S01]  /*0bf0*/  UIADD3 UR42, UR37, UR42, URZ ;  /* 0x0000002a252a7290 */ /* 0x000fe2000fffe03f */
[----:B-1----:R-:W-:-:S04]  /*0c00*/  @P1 IMAD.WIDE.U32 R18, R19, UR8, R4 ;  /* 0x0000000813121c25 */ /* 0x002fc8000f8e0004 */
[----:B------:R-:W-:Y:S02]  /*0c10*/  @P1 IMAD.IADD R19, R19, 0x1, R15 ;  /* 0x0000000113131824 */ /* 0x000fe400078e020f */
[----:B--2---:R-:W-:-:S04]  /*0c20*/  @!P1 IMAD.WIDE.U32 R10, R4, R13, R10 ;  /* 0x0000000d040a9225 */ /* 0x004fc800078e000a */
[----:B------:R-:W-:Y:S02]  /*0c30*/  @!P1 IMAD.MOV.U32 R18, RZ, RZ, R10 ;  /* 0x000000ffff129224 */ /* 0x000fe400078e000a */
[----:B------:R-:W-:Y:S01]  /*0c40*/  @!P1 IMAD.MOV.U32 R19, RZ, RZ, R11 ;  /* 0x000000ffff139224 */ /* 0x000fe200078e000b */
[----:B------:R-:W-:Y:S06]  /*0c50*/  @!P2 BRA `(.L_x_6) ;  /* 0x00000000000ca947 */ /* 0x000fec0003800000 */
[----:B------:R-:W-:Y:S01]  /*0c60*/  UCGABAR_WAIT ;  /* 0x0000000000007dc7 */ /* 0x000fe20008000000 */
[----:B------:R-:W-:Y:S01]  /*0c70*/  CCTL.IVALL ;  /* 0x00000000ff00798f */ /* 0x000fe20002000000 */
[----:B------:R-:W-:Y:S05]  /*0c80*/  BRA `(.L_x_7) ;  /* 0x0000000000047947 */ /* 0x000fea0003800000 */
.L_x_6:
[----:B------:R-:W-:Y:S06]  /*0c90*/  BAR.SYNC.DEFER_BLOCKING 0x0 ;  /* 0x0000000000007b1d */ /* 0x000fec0000010000 */
.L_x_7:
[----:B------:R-:W-:Y:S05]  /*0ca0*/  @!P3 BRA `(.L_x_8) ;  /* 0x0000002000d8b947 */ /* 0x000fea0003800000 */
[----:B------:R-:W-:-:S13]  /*0cb0*/  ISETP.GT.U32.AND P0, PT, R8, 0x1, PT ;  /* 0x000000010800780c */ /* 0x000fda0003f04070 */
[----:B------:R-:W-:Y:S05]  /*0cc0*/  @P0 EXIT ;  /* 0x000000000000094d */ /* 0x000fea0003800000 */
[----:B------:R-:W-:Y:S01]  /*0cd0*/  ULDC.64 UR4, c[0x0][0x650] ;  /* 0x0001940000047ab9 */ /* 0x000fe20000000a00 */
[----:B------:R-:W-:Y:S01]  /*0ce0*/  PRMT R2, RZ, 0x7610, R2 ;  /* 0x00007610ff027816 */ /* 0x000fe20000000002 */
[----:B------:R-:W-:Y:S01]  /*0cf0*/  IMAD.MOV.U32 R41, RZ, RZ, -0x1 ;  /* 0xffffffffff297424 */ /* 0x000fe200078e00ff */
[----:B------:R-:W-:Y:S01]  /*0d00*/  ISETP.GE.U32.AND P0, PT, R18, UR4, PT ;  /* 0x0000000412007c0c */ /* 0x000fe2000bf06070 */
[----:B------:R-:W-:Y:S02]  /*0d10*/  IMAD.MOV.U32 R42, RZ, RZ, -0x1 ;  /* 0xffffffffff2a7424 */ /* 0x000fe400078e00ff */
[----:B------:R-:W-:Y:S01]  /*0d20*/  IMAD.MOV.U32 R31, RZ, RZ, -0x1 ;  /* 0xffffffffff1f7424 */ /* 0x000fe200078e00ff */
[----:B------:R-:W-:-:S13]  /*0d30*/  ISETP.GE.U32.AND.EX P0, PT, R19, UR5, PT, P0 ;  /* 0x0000000513007c0c */ /* 0x000fda000bf06100 */
[----:B------:R-:W-:Y:S05]  /*0d40*/  @P0 BRA `(.L_x_9) ;  /* 0x0000000400280947 */ /* 0x000fea0003800000 */
[----:B------:R-:W0:Y:S01]  /*0d50*/  LDC.64 R26, c[0x0][0x628] ;  /* 0x00018a00ff1a7b82 */ /* 0x000e220000000a00 */
[----:B------:R-:W-:Y:S02]  /*0d60*/  IMAD.MOV.U32 R10, RZ, RZ, R18 ;  /* 0x000000ffff0a7224 */ /* 0x000fe400078e0012 */
[----:B------:R-:W-:-:S05]  /*0d70*/  IMAD.MOV.U32 R11, RZ, RZ, R19 ;  /* 0x000000ffff0b7224 */ /* 0x000fca00078e0013 */
[----:B------:R-:W1:Y:S08]  /*0d80*/  LDC R2, c[0x0][0x630] ;  /* 0x00018c00ff027b82 */ /* 0x000e700000000800 */
[----:B------:R-:W2:Y:S01]  /*0d90*/  LDC.64 R28, c[0x0][0x620] ;  /* 0x00018800ff1c7b82 */ /* 0x000ea20000000a00 */
[----:B0-----:R-:W-:-:S04]  /*0da0*/  ISETP.NE.U32.AND P0, PT, R26, RZ, PT ;  /* 0x000000ff1a00720c */ /* 0x001fc80003f05070 */
[----:B------:R-:W-:-:S13]  /*0db0*/  ISETP.NE.AND.EX P0, PT, R27, RZ, PT, P0 ;  /* 0x000000ff1b00720c */ /* 0x000fda0003f05300 */
[----:B-12---:R-:W-:Y:S05]  /*0dc0*/  @!P0 BRA `(.L_x_10) ;  /* 0x0000000000288947 */ /* 0x006fea0003800000 */
[----:B------:R-:W0:Y:S02]  /*0dd0*/  LDC R15, c[0x0][0x634] ;  /* 0x00018d00ff0f7b82 */ /* 0x000e240000000800 */
[----:B0-----:R-:W-:-:S05]  /*0de0*/  IADD3 R15, P0, R18, R15, RZ ;  /* 0x0000000f120f7210 */ /* 0x001fca0007f1e0ff */
[----:B------:R-:W-:-:S04]  /*0df0*/  IMAD.X R21, RZ, RZ, R19, P0 ;  /* 0x000000ffff157224 */ /* 0x000fc800000e0613 */
[----:B------:R-:W-:-:S04]  /*0e00*/  IMAD.WIDE.U32 R10, R21, R26, RZ ;  /* 0x0000001a150a7225 */ /* 0x000fc800078e00ff */
[----:B------:R-:W-:-:S04]  /*0e10*/  IMAD.WIDE.U32 R12, P0, R15, R27, R10 ;  /* 0x0000001b0f0c7225 */ /* 0x000fc8000780000a */
[----:B------:R-:W-:-:S04]  /*0e20*/  IMAD.WIDE.U32 R10, R15, R26, RZ ;  /* 0x0000001a0f0a7225 */ /* 0x000fc800078e00ff */
[----:B------:R-:W-:Y:S01]  /*0e30*/  IMAD.X R15, RZ, RZ, RZ, P0 ;  /* 0x000000ffff0f7224 */ /* 0x000fe200000e06ff */
[----:B------:R-:W-:Y:S01]  /*0e40*/  IADD3 RZ, P0, R11, R12, RZ ;  /* 0x0000000c0bff7210 */ /* 0x000fe20007f1e0ff */
[----:B------:R-:W-:-:S04]  /*0e50*/  IMAD.MOV.U32 R14, RZ, RZ, R13 ;  /* 0x000000ffff0e7224 */ /* 0x000fc800078e000d */
[----:B------:R-:W-:-:S08]  /*0e60*/  IMAD.WIDE.U32.X R10, R21, R27, R14, P0 ;  /* 0x0000001b150a7225 */ /* 0x000fd000000e040e */
.L_x_10:
[----:B------:R-:W0:Y:S01]  /*0e70*/  LDC.64 R20, c[0x0][0x640] ;  /* 0x00019000ff147b82 */ /* 0x000e220000000a00 */
[--C-:B------:R-:W-:Y:S01]  /*0e80*/  SHF.R.U64 R31, R10, R2, R11.reuse ;  /* 0x000000020a1f7219 */ /* 0x100fe2000000120b */
[----:B------:R-:W-:Y:S01]  /*0e90*/  IMAD R33, R9, R24, R4 ;  /* 0x0000001809217224 */ /* 0x000fe200078e0204 */
[----:B------:R-:W-:Y:S01]  /*0ea0*/  SHF.R.U32.HI R2, RZ, R2, R11 ;  /* 0x00000002ff027219 */ /* 0x000fe2000001160b */
[----:B------:R-:W-:Y:S01]  /*0eb0*/  IMAD.MOV.U32 R27, RZ, RZ, 0x1 ;  /* 0x00000001ff1b7424 */ /* 0x000fe200078e00ff */
[----:B------:R-:W-:-:S03]  /*0ec0*/  IADD3 R5, P0, RZ, -R31, RZ ;  /* 0x8000001fff057210 */ /* 0x000fc60007f1e0ff */
[----:B------:R-:W1:Y:S02]  /*0ed0*/  LDC R8, c[0x0][0x618] ;  /* 0x00018600ff087b82 */ /* 0x000e640000000800 */
[----:B------:R-:W-:-:S04]  /*0ee0*/  IMAD.X R11, RZ, RZ, ~R2, P0 ;  /* 0x000000ffff0b7224 */ /* 0x000fc800000e0e02 */
[-C--:B------:R-:W-:Y:S02]  /*0ef0*/  IMAD R2, R11, R28.reuse, RZ ;  /* 0x0000001c0b027224 */ /* 0x080fe400078e02ff */
[----:B------:R-:W2:Y:S01]  /*0f00*/  LDC R13, c[0x0][0x608] ;  /* 0x00018200ff0d7b82 */ /* 0x000ea20000000800 */
[----:B------:R-:W-:-:S04]  /*0f10*/  IMAD.WIDE.U32 R10, R5, R28, R18 ;  /* 0x0000001c050a7225 */ /* 0x000fc800078e0012 */
[----:B------:R-:W-:-:S03]  /*0f20*/  IMAD R5, R5, R29, R2 ;  /* 0x0000001d05057224 */ /* 0x000fc600078e0202 */
[----:B------:R-:W3:Y:S01]  /*0f30*/  LDC R14, c[0x0][0x658] ;  /* 0x00019600ff0e7b82 */ /* 0x000ee20000000800 */
[----:B0-----:R-:W-:Y:S01]  /*0f40*/  ISETP.NE.U32.AND P0, PT, R20, RZ, PT ;  /* 0x000000ff1400720c */ /* 0x001fe20003f05070 */
[----:B------:R-:W-:Y:S02]  /*0f50*/  IMAD.IADD R5, R11, 0x1, R5 ;  /* 0x000000010b057824 */ /* 0x000fe400078e0205 */
[----:B------:R-:W-:Y:S01]  /*0f60*/  IMAD.MOV.U32 R11, RZ, RZ, -0x1 ;  /* 0xffffffffff0b7424 */ /* 0x000fe200078e00ff */
[----:B------:R-:W-:-:S03]  /*0f70*/  ISETP.NE.AND.EX P0, PT, R21, RZ, PT, P0 ;  /* 0x000000ff1500720c */ /* 0x000fc60003f05300 */
[----:B------:R-:W0:Y:S01]  /*0f80*/  LDC R41, c[0x0][0x600] ;  /* 0x00018000ff297b82 */ /* 0x000e220000000800 */
[-CC-:B-1----:R-:W-:Y:S02]  /*0f90*/  SHF.R.U64 R15, R10, R8.reuse, R5.reuse ;  /* 0x000000080a0f7219 */ /* 0x182fe40000001205 */
[----:B------:R-:W-:-:S05]  /*0fa0*/  SHF.R.U32.HI R2, RZ, R8, R5 ;  /* 0x00000008ff027219 */ /* 0x000fca0000011605 */
[----:B------:R-:W1:Y:S01]  /*0fb0*/  LDC R25, c[0x0][0x648] ;  /* 0x00019200ff197b82 */ /* 0x000e620000000800 */
[-CC-:B--2---:R-:W-:Y:S02]  /*0fc0*/  SHF.R.U64 R29, R15, R13.reuse, R2.reuse ;  /* 0x0000000d0f1d7219 */ /* 0x184fe40000001202 */
[----:B------:R-:W-:-:S05]  /*0fd0*/  SHF.R.U32.HI R5, RZ, R13, R2 ;  /* 0x0000000dff057219 */ /* 0x000fca0000011602 */
[----:B------:R-:W2:Y:S01]  /*0fe0*/  LDC R26, c[0x0][0x638] ;  /* 0x00018e00ff1a7b82 */ /* 0x000ea20000000800 */
[-CC-:B---3--:R-:W-:Y:S02]  /*0ff0*/  SHF.R.U64 R24, R29, R14.reuse, R5.reuse ;  /* 0x0000000e1d187219 */ /* 0x188fe40000001205 */
[-C--:B------:R-:W-:Y:S02]  /*1000*/  SHF.L.U32 R2, R11, R14.reuse, RZ ;  /* 0x0000000e0b027219 */ /* 0x080fe400000006ff */
[----:B------:R-:W-:Y:S01]  /*1010*/  SHF.R.U32.HI R5, RZ, R14, R5 ;  /* 0x0000000eff057219 */ /* 0x000fe20000011605 */
[----:B------:R-:W-:Y:S01]  /*1020*/  IMAD.MOV.U32 R4, RZ, RZ, R24 ;  /* 0x000000ffff047224 */ /* 0x000fe200078e0018 */
[----:B------:R-:W-:Y:S01]  /*1030*/  LOP3.LUT R12, RZ, R2, RZ, 0x33, !PT ;  /* 0x00000002ff0c7212 */ /* 0x000fe200078e33ff */
[----:B------:R-:W3:Y:S01]  /*1040*/  LDC R28, c[0x0][0x610] ;  /* 0x00018400ff1c7b82 */ /* 0x000ee20000000800 */
[----:B------:R-:W-:Y:S05]  /*1050*/  @!P0 BRA `(.L_x_11) ;  /* 0x0000000000288947 */ /* 0x000fea0003800000 */
[----:B------:R-:W4:Y:S02]  /*1060*/  LDC R11, c[0x0][0x64c] ;  /* 0x00019300ff0b7b82 */ /* 0x000f240000000800 */
[----:B----4-:R-:W-:-:S05]  /*1070*/  IADD3 R11, P0, R24, R11, RZ ;  /* 0x0000000b180b7210 */ /* 0x010fca0007f1e0ff */
        /* <DEDUP_REMOVED lines=8> */
.L_x_11:
[----:B-1----:R-:W-:Y:S01]  /*1100*/  SHF.R.U64 R4, R4, R25, R5 ;  /* 0x0000001904047219 */ /* 0x002fe20000001205 */
[----:B0-----:R-:W-:Y:S01]  /*1110*/  VIADD R8, R41, 0xffffffff ;  /* 0xffffffff29087836 */ /* 0x001fe20000000000 */
[----:B------:R-:W-:Y:S02]  /*1120*/  SHF.L.U32 R2, R27, R14, RZ ;  /* 0x0000000e1b027219 */ /* 0x000fe400000006ff */
[----:B------:R-:W-:Y:S01]  /*1130*/  LOP3.LUT R5, R29, R12, RZ, 0xc0, !PT ;  /* 0x0000000c1d057212 */ /* 0x000fe200078ec0ff */
[----:B------:R-:W-:Y:S01]  /*1140*/  IMAD.MOV R9, RZ, RZ, -R4 ;  /* 0x000000ffff097224 */ /* 0x000fe200078e0a04 */
[----:B------:R-:W-:Y:S02]  /*1150*/  SEL R6, R6, R33, !P1 ;  /* 0x0000002106067207 */ /* 0x000fe40004800000 */
[----:B------:R-:W-:Y:S01]  /*1160*/  LOP3.LUT R8, R15, R8, RZ, 0xc0, !PT ;  /* 0x000000080f087212 */ /* 0x000fe200078ec0ff */
[----:B------:R-:W-:Y:S02]  /*1170*/  IMAD R5, R2, R4, R5 ;  /* 0x0000000402057224 */ /* 0x000fe400078e0205 */
[----:B--2---:R-:W-:-:S02]  /*1180*/  IMAD R2, R9, R26, R24 ;  /* 0x0000001a09027224 */ /* 0x004fc400078e0218 */
[----:B---3--:R-:W-:Y:S02]  /*1190*/  IMAD R6, R5, R28, R6 ;  /* 0x0000001c05067224 */ /* 0x008fe400078e0206 */
[----:B------:R-:W-:Y:S02]  /*11a0*/  IMAD R41, R2, R41, R8 ;  /* 0x0000002902297224 */ /* 0x000fe400078e0208 */
[----:B------:R-:W-:-:S03]  /*11b0*/  IMAD.MOV.U32 R4, RZ, RZ, 0x1 ;  /* 0x00000001ff047424 */ /* 0x000fc600078e00ff */
[----:B------:R-:W-:Y:S02]  /*11c0*/  SEL R42, R41, R6, !P1 ;  /* 0x00000006292a7207 */ /* 0x000fe40004800000 */
[----:B------:R-:W-:Y:S02]  /*11d0*/  PRMT R2, R4, 0x7610, R2 ;  /* 0x0000761004027816 */ /* 0x000fe40000000002 */
[----:B------:R-:W-:-:S07]  /*11e0*/  SEL R41, R6, R41, !P1 ;  /* 0x0000002906297207 */ /* 0x000fce0004800000 */
.L_x_9:
[----:B------:R-:W-:-:S08]  /*11f0*/  NOP ;  /* 0x0000000000007918 */ /* 0x000fd00000000000 */
[----:B------:R-:W0:Y:S02]  /*1200*/  USETMAXREG.TRY_ALLOC.CTAPOOL UP0, 0xe8 ;  /* 0x000000e8000079c8 */ /* 0x000e240008000600 */
[----:B0-----:R-:W-:-:S13]  /*1210*/  PLOP3.LUT P0, PT, PT, PT, UP0, 0x80, 0x0 ;  /* 0x000000000000781c */ /* 0x001fda0003f0f008 */
[----:B------:R-:W-:Y:S05]  /*1220*/  @!P0 BRA `(.L_x_9) ;  /* 0xfffffffc00f08947 */ /* 0x000fea000383ffff */
[----:B------:R-:W-:Y:S01]  /*1230*/  ULDC.64 UR4, c[0x0][0x598] ;  /* 0x0001660000047ab9 */ /* 0x000fe20000000a00 */
[----:B------:R-:W-:Y:S01]  /*1240*/  ULDC.64 UR38, c[0x0][0x208] ;  /* 0x0000820000267ab9 */ /* 0x000fe20000000a00 */
[----:B------:R-:W-:-:S04]  /*1250*/  ISETP.NE.U32.AND P0, PT, RZ, UR4, PT ;  /* 0x00000004ff007c0c */ /* 0x000fc8000bf05070 */
[----:B------:R-:W-:-:S13]  /*1260*/  ISETP.NE.AND.EX P0, PT, RZ, UR5, PT, P0 ;  /* 0x00000005ff007c0c */ /* 0x000fda000bf05300 */
[----:B------:R-:W-:Y:S05]  /*1270*/  @!P0 BRA `(.L_x_12) ;  /* 0x00000000001c8947 */ /* 0x000fea0003800000 */
[----:B------:R-:W0:Y:S02]  /*1280*/  LDC.64 R4, c[0x0][0x598] ;  /* 0x00016600ff047b82 */ /* 0x000e240000000a00 */
[----:B0-----:R-:W2:Y:S02]  /*1290*/  LDG.E.64 R4, desc[UR38][R4.64] ;  /* 0x0000002604047981 */ /* 0x001ea4000c1e1b00 */
[----:B--2---:R-:W-:-:S04]  /*12a0*/  ISETP.NE.U32.AND P0, PT, R4, RZ, PT ;  /* 0x000000ff0400720c */ /* 0x004fc80003f05070 */
[----:B------:R-:W-:-:S13]  /*12b0*/  ISETP.NE.AND.EX P0, PT, R5, RZ, PT, P0 ;  /* 0x000000ff0500720c */ /* 0x000fda0003f05300 */
[----:B------:R-:W-:Y:S05]  /*12c0*/  @!P0 BRA `(.L_x_12) ;  /* 0x0000000000088947 */ /* 0x000fea0003800000 */
[----:B------:R0:W5:Y:S01]  /*12d0*/  LD.E R30, desc[UR38][R4.64] ;  /* 0x00000026041e7980 */ /* 0x000162000c101900 */
[----:B------:R-:W-:Y:S05]  /*12e0*/  BRA `(.L_x_13) ;  /* 0x0000000000247947 */ /* 0x000fea0003800000 */
.L_x_12:
[----:B------:R-:W-:Y:S02]  /*12f0*/  ULDC.64 UR4, c[0x0][0x588] ;  /* 0x0001620000047ab9 */ /* 0x000fe40000000a00 */
[----:B------:R-:W-:-:S04]  /*1300*/  ISETP.NE.U32.AND P0, PT, RZ, UR4, PT ;  /* 0x00000004ff007c0c */ /* 0x000fc8000bf05070 */
[----:B------:R-:W-:-:S13]  /*1310*/  ISETP.NE.AND.EX P0, PT, RZ, UR5, PT, P0 ;  /* 0x00000005ff007c0c */ /* 0x000fda000bf05300 */
[----:B------:R-:W-:Y:S05]  /*1320*/  @!P0 BRA `(.L_x_14) ;  /* 0x00000000000c8947 */ /* 0x000fea0003800000 */
[----:B------:R-:W0:Y:S02]  /*1330*/  LDC.64 R4, c[0x0][0x588] ;  /* 0x00016200ff047b82 */ /* 0x000e240000000a00 */
[----:B0-----:R1:W5:Y:S01]  /*1340*/  LDG.E R30, desc[UR38][R4.64] ;  /* 0x00000026041e7981 */ /* 0x001362000c1e1900 */
[----:B------:R-:W-:Y:S05]  /*1350*/  BRA `(.L_x_13) ;  /* 0x0000000000087947 */ /* 0x000fea0003800000 */
.L_x_14:
[----:B------:R-:W-:Y:S02]  /*1360*/  ULDC UR4, c[0x0][0x580] ;  /* 0x0001600000047ab9 */ /* 0x000fe40000000800 */
[----:B------:R-:W-:-:S07]  /*1370*/  IMAD.U32 R30, RZ, RZ, UR4 ;  /* 0x00000004ff1e7e24 */ /* 0x000fce000f8e00ff */
.L_x_13:
[----:B------:R-:W-:Y:S02]  /*1380*/  ULDC.64 UR4, c[0x0][0x5a0] ;  /* 0x0001680000047ab9 */ /* 0x000fe40000000a00 */
[----:B------:R-:W-:-:S04]  /*1390*/  ISETP.NE.U32.AND P0, PT, RZ, UR4, PT ;  /* 0x00000004ff007c0c */ /* 0x000fc8000bf05070 */
[----:B------:R-:W-:-:S13]  /*13a0*/  ISETP.NE.AND.EX P0, PT, RZ, UR5, PT, P0 ;  /* 0x00000005ff007c0c */ /* 0x000fda000bf05300 */
[----:B------:R-:W-:Y:S05]  /*13b0*/  @!P0 BRA `(.L_x_15) ;  /* 0x00000000001c8947 */ /* 0x000fea0003800000 */
[----:B01----:R-:W0:Y:S02]  /*13c0*/  LDC.64 R4, c[0x0][0x5a0] ;  /* 0x00016800ff047b82 */ /* 0x003e240000000a00 */
[----:B0-----:R-:W2:Y:S02]  /*13d0*/  LDG.E.64 R4, desc[UR38][R4.64] ;  /* 0x0000002604047981 */ /* 0x001ea4000c1e1b00 */
[----:B--2---:R-:W-:-:S04]  /*13e0*/  ISETP.NE.U32.AND P0, PT, R4, RZ, PT ;  /* 0x000000ff0400720c */ /* 0x004fc80003f05070 */
[----:B------:R-:W-:-:S13]  /*13f0*/  ISETP.NE.AND.EX P0, PT, R5, RZ, PT, P0 ;  /* 0x000000ff0500720c */ /* 0x000fda0003f05300 */
[----:B------:R-:W-:Y:S05]  /*1400*/  @!P0 BRA `(.L_x_15) ;  /* 0x0000000000088947 */ /* 0x000fea0003800000 */
[----:B------:R0:W5:Y:S01]  /*1410*/  LD.E R32, desc[UR38][R4.64] ;  /* 0x0000002604207980 */ /* 0x000162000c101900 */
[----:B------:R-:W-:Y:S05]  /*1420*/  BRA `(.L_x_16) ;  /* 0x0000000000247947 */ /* 0x000fea0003800000 */
.L_x_15:
[----:B------:R-:W-:Y:S02]  /*1430*/  ULDC.64 UR4, c[0x0][0x590] ;  /* 0x0001640000047ab9 */ /* 0x000fe40000000a00 */
[----:B------:R-:W-:-:S04]  /*1440*/  ISETP.NE.U32.AND P0, PT, RZ, UR4, PT ;  /* 0x00000004ff007c0c */ /* 0x000fc8000bf05070 */
[----:B------:R-:W-:-:S13]  /*1450*/  ISETP.NE.AND.EX P0, PT, RZ, UR5, PT, P0 ;  /* 0x00000005ff007c0c */ /* 0x000fda000bf05300 */
[----:B------:R-:W-:Y:S05]  /*1460*/  @!P0 BRA `(.L_x_17) ;  /* 0x00000000000c8947 */ /* 0x000fea0003800000 */
[----:B------:R-:W2:Y:S02]  /*1470*/  LDC.64 R32, c[0x0][0x590] ;  /* 0x00016400ff207b82 */ /* 0x000ea40000000a00 */
[----:B--2---:R2:W5:Y:S01]  /*1480*/  LDG.E R32, desc[UR38][R32.64] ;  /* 0x0000002620207981 */ /* 0x004562000c1e1900 */
[----:B------:R-:W-:Y:S05]  /*1490*/  BRA `(.L_x_16) ;  /* 0x0000000000087947 */ /* 0x000fea0003800000 */
.L_x_17:
[----:B------:R-:W-:Y:S02]  /*14a0*/  ULDC UR4, c[0x0][0x584] ;  /* 0x0001610000047ab9 */ /* 0x000fe40000000800 */
[----:B------:R-:W-:-:S07]  /*14b0*/  IMAD.U32 R32, RZ, RZ, UR4 ;  /* 0x00000004ff207e24 */ /* 0x000fce000f8e00ff */
.L_x_16:
[----:B------:R-:W-:-:S13]  /*14c0*/  LOP3.LUT P0, RZ, R2, 0xff, RZ, 0xc0, !PT ;  /* 0x000000ff02ff7812 */ /* 0x000fda000780c0ff */
[----:B------:R-:W-:Y:S05]  /*14d0*/  @!P0 EXIT ;  /* 0x000000000000894d */ /* 0x000fea0003800000 */
[----:B------:R-:W3:Y:S01]  /*14e0*/  LDC R34, c[0x0][0x658] ;  /* 0x00019600ff227b82 */ /* 0x000ee20000000800 */
[----:B------:R-:W-:Y:S01]  /*14f0*/  ULDC.64 UR6, c[0x0][0x288] ;  /* 0x0000a20000067ab9 */ /* 0x000fe20000000a00 */
[----:B------:R-:W-:Y:S01]  /*1500*/  LOP3.LUT R7, R7, 0x1, RZ, 0xc0, !PT ;  /* 0x0000000107077812 */ /* 0x000fe200078ec0ff */
[----:B------:R-:W-:Y:S01]  /*1510*/  UIADD3 UR4, UR7, 0x1f, URZ ;  /* 0x0000001f07047890 */ /* 0x000fe2000fffe03f */
[----:B------:R-:W-:Y:S01]  /*1520*/  SHF.R.U32.HI R2, RZ, 0x2, R3 ;  /* 0x00000002ff027819 */ /* 0x000fe20000011603 */
[----:B------:R-:W-:Y:S01]  /*1530*/  IMAD.MOV.U32 R9, RZ, RZ, 0x1 ;  /* 0x00000001ff097424 */ /* 0x000fe200078e00ff */
[----:B------:R-:W-:Y:S01]  /*1540*/  SHF.R.U32.HI R0, RZ, 0x1, R0 ;  /* 0x00000001ff007819 */ /* 0x000fe20000011600 */
[----:B------:R-:W-:Y:S01]  /*1550*/  USHF.R.S32.HI UR5, URZ, 0x1f, UR4 ;  /* 0x0000001f3f057899 */ /* 0x000fe20008011404 */
[----:B------:R-:W4:Y:S01]  /*1560*/  LDC.64 R36, c[0x0][0x5c8] ;  /* 0x00017200ff247b82 */ /* 0x000f220000000a00 */
[----:B01----:R-:W-:Y:S01]  /*1570*/  IMAD.SHL.U32 R5, R7, 0x40, RZ ;  /* 0x0000004007057824 */ /* 0x003fe200078e00ff */
[----:B------:R-:W-:Y:S01]  /*1580*/  LOP3.LUT R2, R2, 0x7, RZ, 0xc0, !PT ;  /* 0x0000000702027812 */ /* 0x000fe200078ec0ff */
[----:B------:R-:W-:Y:S01]  /*1590*/  ULEA.HI UR5, UR5, UR4, URZ, 0x5 ;  /* 0x0000000405057291 */ /* 0x000fe2000f8f283f */
[----:B------:R-:W-:Y:S01]  /*15a0*/  LOP3.LUT R29, R0, 0x30, RZ, 0xc0, !PT ;  /* 0x00000030001d7812 */ /* 0x000fe200078ec0ff */
[----:B------:R-:W-:Y:S01]  /*15b0*/  IMAD.U32 R4, RZ, RZ, UR6 ;  /* 0x00000006ff047e24 */ /* 0x000fe2000f8e00ff */
[--C-:B------:R-:W-:Y:S01]  /*15c0*/  LOP3.LUT R28, R5, 0x40, R2.reuse, 0xe2, !PT ;  /* 0x00000040051c7812 */ /* 0x100fe200078ee202 */
[----:B------:R-:W-:Y:S01]  /*15d0*/  USHF.R.S32.HI UR43, URZ, 0x5, UR5 ;  /* 0x000000053f2b7899 */ /* 0x000fe20008011405 */
[-C--:B------:R-:W-:Y:S01]  /*15e0*/  IADD3 R2, RZ, -R29.reuse, -R2 ;  /* 0x8000001dff027210 */ /* 0x080fe20007ffe802 */
[----:B------:R-:W-:Y:S01]  /*15f0*/  IMAD.MOV.U32 R5, RZ, RZ, -0x1 ;  /* 0xffffffffff057424 */ /* 0x000fe200078e00ff */
[C---:B--2---:R-:W-:Y:S01]  /*1600*/  LOP3.LUT R33, R3.reuse, 0x3, RZ, 0xc0, !PT ;  /* 0x0000000303217812 */ /* 0x044fe200078ec0ff */
[----:B------:R-:W-:Y:S01]  /*1610*/  UISETP.LT.AND UP0, UPT, UR43, 0x1, UPT ;  /* 0x000000012b00788c */ /* 0x000fe2000bf01270 */
[----:B------:R-:W-:Y:S01]  /*1620*/  LOP3.LUT R38, R3, 0x80, RZ, 0xc0, !PT ;  /* 0x0000008003267812 */ /* 0x000fe200078ec0ff */
[----:B------:R-:W-:Y:S01]  /*1630*/  IMAD R2, R7, -0x40, R2 ;  /* 0xffffffc007027824 */ /* 0x000fe200078e0202 */
[----:B------:R-:W-:Y:S01]  /*1640*/  ULDC UR4, c[0x0][0x284] ;  /* 0x0000a10000047ab9 */ /* 0x000fe20000000800 */
[----:B------:R-:W-:Y:S01]  /*1650*/  LOP3.LUT R28, R28, R29, RZ, 0xfc, !PT ;  /* 0x0000001d1c1c7212 */ /* 0x000fe200078efcff */
[----:B------:R-:W-:Y:S01]  /*1660*/  USEL UR44, UR43, 0x1, UP0 ;  /* 0x000000012b2c7887 */ /* 0x000fe20008000000 */
[-C--:B---3--:R-:W-:Y:S01]  /*1670*/  SHF.L.U32 R5, R5, R34.reuse, RZ ;  /* 0x0000002205057219 */ /* 0x088fe200000006ff */
[----:B------:R-:W-:Y:S01]  /*1680*/  IMAD R33, R33, -0x2, R4 ;  /* 0xfffffffe21217824 */ /* 0x000fe200078e0204 */
[----:B------:R-:W-:Y:S01]  /*1690*/  SHF.L.U32 R34, R9, R34, RZ ;  /* 0x0000002209227219 */ /* 0x000fe200000006ff */
[----:B------:R-:W-:Y:S01]  /*16a0*/  VIADD R40, R2, UR4 ;  /* 0x0000000402287c36 */ /* 0x000fe20008000000 */
[----:B------:R-:W-:Y:S01]  /*16b0*/  LOP3.LUT R52, R16, 0x1, RZ, 0xfc, !PT ;  /* 0x0000000110347812 */ /* 0x000fe200078efcff */
[----:B------:R-:W-:Y:S01]  /*16c0*/  IMAD.MOV.U32 R29, RZ, RZ, RZ ;  /* 0x000000ffff1d7224 */ /* 0x000fe200078e00ff */
[----:B------:R-:W-:Y:S01]  /*16d0*/  SHF.R.U32.HI R38, RZ, 0x7, R38 ;  /* 0x00000007ff267819 */ /* 0x000fe20000011626 */
[----:B------:R-:W-:Y:S01]  /*16e0*/  UIADD3 UR44, UR43, -UR44, URZ ;  /* 0x8000002c2b2c7290 */ /* 0x000fe2000fffe03f */
[C---:B----4-:R-:W-:Y:S01]  /*16f0*/  SHF.L.U64.HI R35, R36.reuse, 0x3, R37 ;  /* 0x0000000324237819 */ /* 0x050fe20000010225 */
[----:B------:R-:W-:Y:S01]  /*1700*/  IMAD.SHL.U32 R36, R36, 0x8, RZ ;  /* 0x0000000824247824 */ /* 0x000fe200078e00ff */
[----:B------:R-:W-:Y:S01]  /*1710*/  LOP3.LUT R39, RZ, R5, RZ, 0x33, !PT ;  /* 0x00000005ff277212 */ /* 0x000fe200078e33ff */
[----:B------:R-:W-:Y:S01]  /*1720*/  IMAD.SHL.U32 R37, R3, 0x2, RZ ;  /* 0x0000000203257824 */ /* 0x000fe200078e00ff */
[----:B------:R-:W-:Y:S01]  /*1730*/  UMOV UR40, URZ ;  /* 0x0000003f00287c82 */ /* 0x000fe20008000000 */
[----:B------:R-:W-:-:S06]  /*1740*/  UMOV UR41, URZ ;  /* 0x0000003f00297c82 */ /* 0x000fcc0008000000 */
.L_x_43:
[----:B0-----:R-:W0:Y:S01]  /*1750*/  SHFL.IDX PT, R0, R38, RZ, 0x1f ;  /* 0x00001fff26007589 */ /* 0x001e2200000e0000 */
[----:B------:R-:W1:Y:S01]  /*1760*/  S2UR UR7, SR_CgaCtaId ;  /* 0x00000000000779c3 */ /* 0x000e620000008800 */
[----:B------:R-:W-:Y:S01]  /*1770*/  UMOV UR6, 0x400 ;  /* 0x0000040000067882 */ /* 0x000fe20000000000 */
[----:B0-----:R-:W-:Y:S01]  /*1780*/  R2UR UR4, R0 ;  /* 0x00000000000472ca */ /* 0x001fe200000e0000 */
[----:B-1----:R-:W-:-:S12]  /*1790*/  ULEA UR6, UR7, UR6, 0x18 ;  /* 0x0000000607067291 */ /* 0x002fd8000f8ec03f */
[----:B------:R-:W-:-:S04]  /*17a0*/  ULEA.HI UR5, UR4, UR4, URZ, 0x1 ;  /* 0x0000000404057291 */ /* 0x000fc8000f8f083f */
[----:B------:R-:W-:-:S04]  /*17b0*/  ULOP3.LUT UR5, UR5, 0xffffe, URZ, 0xc0, !UPT ;  /* 0x000ffffe05057892 */ /* 0x000fc8000f8ec03f */
[----:B------:R-:W-:-:S03]  /*17c0*/  UIADD3 UR5, UR4, -UR5, URZ ;  /* 0x8000000504057290 */ /* 0x000fc6000fffe03f */
[----:B------:R-:W-:Y:S01]  /*17d0*/  ULDC UR4, c[0x0][0x28c] ;  /* 0x0000a30000047ab9 */ /* 0x000fe20000000800 */
[----:B------:R-:W-:Y:S01]  /*17e0*/  ULEA UR5, UR5, UR6, 0xc ;  /* 0x0000000605057291 */ /* 0x000fe2000f8e603f */
[----:B------:R-:W-:-:S03]  /*17f0*/  ISETP.LT.AND P0, PT, RZ, UR4, PT ;  /* 0x00000004ff007c0c */ /* 0x000fc6000bf01270 */
[----:B------:R-:W-:-:S04]  /*1800*/  UIADD3 UR5, UR5, 0x280, URZ ;  /* 0x0000028005057890 */ /* 0x000fc8000fffe03f */
[----:B------:R-:W-:-:S04]  /*1810*/  USHF.R.U32.HI UR5, URZ, 0x4, UR5 ;  /* 0x000000043f057899 */ /* 0x000fc80008011605 */
[----:B------:R-:W-:-:S04]  /*1820*/  ULOP3.LUT UR5, UR5, 0x3fff, URZ, 0xc0, !UPT ;  /* 0x00003fff05057892 */ /* 0x000fc8000f8ec03f */
[----:B------:R-:W-:Y:S01]  /*1830*/  ULOP3.LUT UR45, UR5, 0x10000, URZ, 0xfc, !UPT ;  /* 0x00010000052d7892 */ /* 0x000fe2000f8efc3f */
[----:B-----5:R-:W-:Y:S11]  /*1840*/  @P0 BRA `(.L_x_18) ;  /* 0x0000000000400947 */ /* 0x020ff60003800000 */
[----:B------:R-:W-:Y:S01]  /*1850*/  MOV R0, 0x0 ;  /* 0x0000000000007802 */ /* 0x000fe20000000f00 */
[----:B------:R-:W-:Y:S01]  /*1860*/  ULDC.64 UR4, c[0x4][0x68] ;  /* 0x01001a0000047ab9 */ /* 0x000fe20000000a00 */
[----:B------:R-:W-:Y:S01]  /*1870*/  ULDC.64 UR6, c[0x4][0x8] ;  /* 0x0100020000067ab9 */ /* 0x000fe20000000a00 */
[----:B------:R-:W-:Y:S01]  /*1880*/  IMAD.U32 R4, RZ, RZ, UR4 ;  /* 0x00000004ff047e24 */ /* 0x000fe2000f8e00ff */
[----:B------:R0:W1:Y:S01]  /*1890*/  LDC.64 R2, c[0x4][R0] ;  /* 0x0100000000027b82 */ /* 0x0000620000000a00 */
[----:B------:R-:W-:Y:S01]  /*18a0*/  IMAD.U32 R5, RZ, RZ, UR5 ;  /* 0x00000005ff057e24 */ /* 0x000fe2000f8e00ff */
[----:B------:R-:W-:Y:S01]  /*18b0*/  ULDC.64 UR4, c[0x4][0x70] ;  /* 0x01001c0000047ab9 */ /* 0x000fe20000000a00 */
[----:B------:R-:W-:Y:S02]  /*18c0*/  IMAD.U32 R10, RZ, RZ, UR6 ;  /* 0x00000006ff0a7e24 */ /* 0x000fe4000f8e00ff */
[----:B------:R-:W-:Y:S02]  /*18d0*/  IMAD.U32 R6, RZ, RZ, UR4 ;  /* 0x00000004ff067e24 */ /* 0x000fe4000f8e00ff */
[----:B------:R-:W-:-:S02]  /*18e0*/  IMAD.U32 R7, RZ, RZ, UR5 ;  /* 0x00000005ff077e24 */ /* 0x000fc4000f8e00ff */
[----:B------:R-:W-:Y:S02]  /*18f0*/  IMAD.U32 R11, RZ, RZ, UR7 ;  /* 0x00000007ff0b7e24 */ /* 0x000fe4000f8e00ff */
[----:B------:R-:W-:Y:S02]  /*1900*/  IMAD.MOV.U32 R8, RZ, RZ, 0x1e1 ;  /* 0x000001e1ff087424 */ /* 0x000fe400078e00ff */
[----:B------:R-:W-:Y:S02]  /*1910*/  IMAD.MOV.U32 R12, RZ, RZ, 0x1 ;  /* 0x00000001ff0c7424 */ /* 0x000fe400078e00ff */
[----:B0-----:R-:W-:-:S07]  /*1920*/  IMAD.MOV.U32 R13, RZ, RZ, RZ ;  /* 0x000000ffff0d7224 */ /* 0x001fce00078e00ff */
[----:B------:R-:W-:-:S07]  /*1930*/  LEPC R20, `(.L_x_18) ;  /* 0x000000001014794e */ /* 0x000fce0000000000 */
[----:B-1---5:R-:W-:Y:S05]  /*1940*/  CALL.ABS.NOINC R2 ;  /* 0x0000000002007343 */ /* 0x022fea0003c00000 */
.L_x_18:
[----:B------:R-:W-:-:S13]  /*1950*/  ISETP.NE.AND P0, PT, R52, 0x3, PT ;  /* 0x000000033400780c */ /* 0x000fda0003f05270 */
[----:B------:R-:W-:Y:S05]  /*1960*/  @!P0 BRA `(.L_x_19) ;  /* 0x0000000000048947 */ /* 0x000fea0003800000 */
[----:B------:R-:W-:Y:S01]  /*1970*/  BPT.TRAP 0x1 ;  /* 0x000000040000795c */ /* 0x000fe20000300000 */
.L_x_19:
[----:B------:R-:W0:Y:S01]  /*1980*/  S2UR UR5, SR_CgaCtaId ;  /* 0x00000000000579c3 */ /* 0x000e220000008800 */
[----:B------:R-:W-:Y:S01]  /*1990*/  UMOV UR4, 0x400 ;  /* 0x0000040000047882 */ /* 0x000fe20000000000 */
[----:B------:R-:W-:Y:S02]  /*19a0*/  IMAD.U32 R3, RZ, RZ, UR40 ;  /* 0x00000028ff037e24 */ /* 0x000fe4000f8e00ff */
[----:B------:R-:W-:-:S03]  /*19b0*/  IMAD.U32 R0, RZ, RZ, UR41 ;  /* 0x00000029ff007e24 */ /* 0x000fc6000f8e00ff */
[----:B------:R-:W-:Y:S01]  /*19c0*/  SHF.L.U32 R3, R3, 0x1f, RZ ;  /* 0x0000001f03037819 */ /* 0x000fe200000006ff */
[----:B0-----:R-:W-:-:S06]  /*19d0*/  ULEA UR4, UR5, UR4, 0x18 ;  /* 0x0000000405047291 */ /* 0x001fcc000f8ec03f */
[----:B------:R-:W-:-:S04]  /*19e0*/  IMAD.U32 R5, RZ, RZ, UR4 ;  /* 0x00000004ff057e24 */ /* 0x000fc8000f8e00ff */
[----:B------:R-:W-:-:S04]  /*19f0*/  IMAD R0, R0, 0x8, R5 ;  /* 0x0000000800007824 */ /* 0x000fc800078e0205 */
[----:B------:R0:W1:Y:S01]  /*1a00*/  SYNCS.PHASECHK.TRANS64.TRYWAIT P1, [R0+URZ], R3 ;  /* 0x00000003000075a7 */ /* 0x000062000802017f */
[----:B------:R-:W-:Y:S05]  /*1a10*/  @!P0 BRA `(.L_x_20) ;  /* 0x0000000000048947 */ /* 0x000fea0003800000 */
[----:B------:R-:W-:Y:S01]  /*1a20*/  BPT.TRAP 0x1 ;  /* 0x000000040000795c */ /* 0x000fe20000300000 */
.L_x_20:
[----:B------:R-:W-:-:S05]  /*1a30*/  IMAD.U32 R2, RZ, RZ, UR44 ;  /* 0x0000002cff027e24 */ /* 0x000fca000f8e00ff */
[----:B------:R-:W-:Y:S01]  /*1a40*/  ISETP.GE.AND P2, PT, R2, 0x1, PT ;  /* 0x000000010200780c */ /* 0x000fe20003f46270 */
[----:B-1----:R-:W-:-:S12]  /*1a50*/  @P1 BRA `(.L_x_21) ;  /* 0x0000000000081947 */ /* 0x002fd80003800000 */
[----:B------:R-:W1:Y:S02]  /*1a60*/  SYNCS.PHASECHK.TRANS64.TRYWAIT P1, [R0+URZ], R3 ;  /* 0x00000003000075a7 */ /* 0x000e64000802017f */
[----:B-1----:R-:W-:Y:S05]  /*1a70*/  @!P1 BRA `(.L_x_22) ;  /* 0x0000003400d49947 */ /* 0x002fea0003800000 */
.L_x_21:
[----:B------:R-:W-:Y:S05]  /*1a80*/  WARPSYNC.ALL ;  /* 0x0000000000007948 */ /* 0x000fea0003800000 */
[----:B------:R-:W-:Y:S01]  /*1a90*/  R2UR UR4, R5 ;  /* 0x00000000050472ca */ /* 0x000fe200000e0000 */
[----:B------:R-:W-:Y:S01]  /*1aa0*/  WARPGROUP.ARRIVE ;  /* 0x00000000000079c5 */ /* 0x000fe20000000000 */
[----:B------:R-:W-:Y:S01]  /*1ab0*/  UMOV UR5, 0x80000020 ;  /* 0x8000002000057882 */ /* 0x000fe20000000000 */
[----:B------:R-:W-:-:S10]  /*1ac0*/  UMOV UR7, 0x80000000 ;  /* 0x8000000000077882 */ /* 0x000fd40000000000 */
[----:B------:R-:W-:-:S04]  /*1ad0*/  UIADD3 UR4, UR4, 0x34280, URZ ;  /* 0x0003428004047890 */ /* 0x000fc8000fffe03f */
[----:B------:R-:W-:-:S04]  /*1ae0*/  USHF.R.U32.HI UR4, URZ, 0x4, UR4 ;  /* 0x000000043f047899 */ /* 0x000fc80008011604 */
[----:B------:R-:W-:-:S04]  /*1af0*/  ULOP3.LUT UR4, UR4, 0x3fff, URZ, 0xc0, !UPT ;  /* 0x00003fff04047892 */ /* 0x000fc8000f8ec03f */
[----:B------:R-:W-:Y:S02]  /*1b00*/  ULOP3.LUT UR9, UR4, 0x10000, URZ, 0xfc, !UPT ;  /* 0x0001000004097892 */ /* 0x000fe4000f8efc3f */
[----:B------:R-:W-:Y:S02]  /*1b10*/  ULEA UR4, UR41, UR45, 0x9 ;  /* 0x0000002d29047291 */ /* 0x000fe4000f8e483f */
[----:B------:R-:W-:-:S09]  /*1b20*/  ULEA UR6, UR41, UR9, 0x5 ;  /* 0x0000000929067291 */ /* 0x000fd2000f8e283f */
[----:B------:R-:W-:Y:S01]  /*1b30*/  HGMMA.64x8x16.F32.BF16 R24, gdesc[UR4], RZ, !UPT, gsb0 ;  /* 0x00000000041879f0 */ /* 0x000fe2000c0018ff */
[----:B------:R-:W-:Y:S02]  /*1b40*/  UIADD3 UR4, UR4, 0x2, URZ ;  /* 0x0000000204047890 */ /* 0x000fe4000fffe03f */
[----:B------:R-:W-:Y:S01]  /*1b50*/  UIADD3 UR6, UR6, 0x2, URZ ;  /* 0x0000000206067890 */ /* 0x000fe2000fffe03f */
[----:B------:R-:W-:Y:S01]  /*1b60*/  UMOV UR5, 0x80000020 ;  /* 0x8000002000057882 */ /* 0x000fe20000000000 */
[----:B------:R-:W-:Y:S01]  /*1b70*/  UMOV UR7, 0x80000000 ;  /* 0x8000000000077882 */ /* 0x000fe20000000000 */
[----:B------:R-:W-:Y:S02]  /*1b80*/  WARPGROUP.DEPBAR.LE gsb0, 0x0 ;  /* 0x00008000000079c5 */ /* 0x000fe40000010000 */
[----:B------:R-:W-:-:S06]  /*1b90*/  WARPGROUP.ARRIVE ;  /* 0x00000000000079c5 */ /* 0x000fcc0000000000 */
[----:B------:R-:W-:Y:S03]  /*1ba0*/  HGMMA.64x8x16.F32.BF16 R24, gdesc[UR4], R24, gsb0 ;  /* 0x00000000041879f0 */ /* 0x000fe60008001818 */
[----:B------:R-:W-:Y:S02]  /*1bb0*/  WARPGROUP.DEPBAR.LE gsb0, 0x0 ;  /* 0x00008000000079c5 */ /* 0x000fe40000010000 */
[----:B------:R-:W-:Y:S05]  /*1bc0*/  @!P2 BRA `(.L_x_23) ;  /* 0x0000000000e8a947 */ /* 0x000fea0003800000 */
[----:B------:R-:W-:Y:S01]  /*1bd0*/  UIADD3 UR4, UR41, 0x1, URZ ;  /* 0x0000000129047890 */ /* 0x000fe2000fffe03f */
[----:B01----:R-:W-:Y:S02]  /*1be0*/  IMAD.U32 R0, RZ, RZ, UR44 ;  /* 0x0000002cff007e24 */ /* 0x003fe4000f8e00ff */
[----:B------:R-:W-:Y:S01]  /*1bf0*/  IMAD.U32 R2, RZ, RZ, UR41 ;  /* 0x00000029ff027e24 */ /* 0x000fe2000f8e00ff */
[----:B------:R-:W-:-:S04]  /*1c00*/  UISETP.NE.AND UP0, UPT, UR4, 0x1a, UPT ;  /* 0x0000001a0400788c */ /* 0x000fc8000bf05270 */
[----:B------:R-:W-:Y:S02]  /*1c10*/  USEL UR5, URZ, 0x1, UP0 ;  /* 0x000000013f057887 */ /* 0x000fe40008000000 */
[----:B------:R-:W-:Y:S02]  /*1c20*/  USEL UR8, UR4, URZ, UP0 ;  /* 0x0000003f04087287 */ /* 0x000fe40008000000 */
[----:B------:R-:W-:-:S06]  /*1c30*/  ULOP3.LUT UR5, UR40, UR5, URZ, 0x3c, !UPT ;  /* 0x0000000528057292 */ /* 0x000fcc000f8e3c3f */
[----:B------:R-:W-:-:S07]  /*1c40*/  IMAD.U32 R7, RZ, RZ, UR5 ;  /* 0x00000005ff077e24 */ /* 0x000fce000f8e00ff */
.L_x_30:
[----:B------:R-:W-:Y:S05]  /*1c50*/  @!P0 BRA `(.L_x_24) ;  /* 0x0000000000048947 */ /* 0x000fea0003800000 */
[----:B------:R-:W-:Y:S01]  /*1c60*/  BPT.TRAP 0x1 ;  /* 0x000000040000795c */ /* 0x000fe20000300000 */
.L_x_24:
[----:B------:R-:W0:Y:S01]  /*1c70*/  S2UR UR5, SR_CgaCtaId ;  /* 0x00000000000579c3 */ /* 0x000e220000008800 */
[----:B------:R-:W-:Y:S01]  /*1c80*/  UMOV UR4, 0x400 ;  /* 0x0000040000047882 */ /* 0x000fe20000000000 */
[----:B------:R-:W-:Y:S01]  /*1c90*/  IMAD.U32 R6, RZ, RZ, UR8 ;  /* 0x00000008ff067e24 */ /* 0x000fe2000f8e00ff */
[----:B------:R-:W-:Y:S01]  /*1ca0*/  SHF.L.U32 R4, R7, 0x1f, RZ ;  /* 0x0000001f07047819 */ /* 0x000fe200000006ff */
[----:B0-----:R-:W-:-:S06]  /*1cb0*/  ULEA UR4, UR5, UR4, 0x18 ;  /* 0x0000000405047291 */ /* 0x001fcc000f8ec03f */
[----:B------:R-:W-:-:S04]  /*1cc0*/  IMAD.U32 R5, RZ, RZ, UR4 ;  /* 0x00000004ff057e24 */ /* 0x000fc8000f8e00ff */
[----:B------:R-:W-:-:S04]  /*1cd0*/  IMAD R3, R6, 0x8, R5 ;  /* 0x0000000806037824 */ /* 0x000fc800078e0205 */
[----:B------:R0:W1:Y:S01]  /*1ce0*/  SYNCS.PHASECHK.TRANS64.TRYWAIT P1, [R3+URZ], R4 ;  /* 0x00000004030075a7 */ /* 0x000062000802017f */
[----:B------:R-:W-:Y:S05]  /*1cf0*/  @!P0 BRA `(.L_x_25) ;  /* 0x0000000000048947 */ /* 0x000fea0003800000 */
[----:B------:R-:W-:Y:S01]  /*1d00*/  BPT.TRAP 0x1 ;  /* 0x000000040000795c */ /* 0x000fe20000300000 */
.L_x_25:
[----:B-1----:R-:W-:Y:S05]  /*1d10*/  @P1 BRA `(.L_x_26) ;  /* 0x0000000000081947 */ /* 0x002fea0003800000 */
[----:B------:R-:W1:Y:S02]  /*1d20*/  SYNCS.PHASECHK.TRANS64.TRYWAIT P1, [R3+URZ], R4 ;  /* 0x00000004030075a7 */ /* 0x000e64000802017f */
[----:B-1----:R-:W-:Y:S05]  /*1d30*/  @!P1 BRA `(.L_x_27) ;  /* 0x0000003400389947 */ /* 0x002fea0003800000 */
.L_x_26:
[----:B------:R-:W-:Y:S01]  /*1d40*/  ULEA UR4, UR8, UR45, 0x9 ;  /* 0x0000002d08047291 */ /* 0x000fe2000f8e483f */
[----:B------:R-:W-:Y:S01]  /*1d50*/  WARPGROUP.ARRIVE ;  /* 0x00000000000079c5 */ /* 0x000fe20000000000 */
[----:B------:R-:W-:Y:S01]  /*1d60*/  ULEA UR6, UR8, UR9, 0x5 ;  /* 0x0000000908067291 */ /* 0x000fe2000f8e283f */
[----:B------:R-:W-:Y:S01]  /*1d70*/  UMOV UR5, 0x80000020 ;  /* 0x8000002000057882 */ /* 0x000fe20000000000 */
[----:B------:R-:W-:-:S07]  /*1d80*/  UMOV UR7, 0x80000000 ;  /* 0x8000000000077882 */ /* 0x000fce0000000000 */
[----:B------:R-:W-:Y:S01]  /*1d90*/  HGMMA.64x8x16.F32.BF16 R24, gdesc[UR4], R24, gsb0 ;  /* 0x00000000041879f0 */ /* 0x000fe20008001818 */
        /* <DEDUP_REMOVED lines=9> */
[----:B------:R-:W-:Y:S01]  /*1e30*/  BPT.TRAP 0x1 ;  /* 0x000000040000795c */ /* 0x000fe20000300000 */
.L_x_28:
[----:B------:R-:W-:-:S13]  /*1e40*/  ISETP.NE.AND P1, PT, R23, RZ, PT ;  /* 0x000000ff1700720c */ /* 0x000fda0003f25270 */
[----:B01----:R-:W-:-:S04]  /*1e50*/  @P1 IMAD R3, R2, 0x8, R5 ;  /* 0x0000000802031824 */ /* 0x003fc800078e0205 */
[----:B------:R-:W-:-:S05]  /*1e60*/  @P1 VIADD R3, R3, 0xd0 ;  /* 0x000000d003031836 */ /* 0x000fca0000000000 */
[----:B------:R-:W-:-:S04]  /*1e70*/  @P1 PRMT R3, R22, 0x654, R3 ;  /* 0x0000065416031816 */ /* 0x000fc80000000003 */
[----:B------:R0:W-:Y:S01]  /*1e80*/  @P1 SYNCS.ARRIVE.TRANS64.RED.A1T0 RZ, [R3+URZ], RZ ;  /* 0x000000ff03ff19a7 */ /* 0x0001e2000810043f */
[----:B------:R-:W-:-:S13]  /*1e90*/  ISETP.GT.U32.AND P1, PT, R16, 0x1, PT ;  /* 0x000000011000780c */ /* 0x000fda0003f24070 */
[----:B0-----:R-:W-:Y:S05]  /*1ea0*/  @P1 BRA `(.L_x_29) ;  /* 0x0000000000041947 */ /* 0x001fea0003800000 */
[----:B------:R-:W-:Y:S01]  /*1eb0*/  BPT.TRAP 0x1 ;  /* 0x000000040000795c */ /* 0x000fe20000300000 */
.L_x_29:
[----:B------:R-:W-:Y:S01]  /*1ec0*/  UIADD3 UR8, UR8, 0x1, URZ ;  /* 0x0000000108087890 */ /* 0x000fe2000fffe03f */
[----:B------:R-:W-:Y:S01]  /*1ed0*/  ISETP.GT.AND P2, PT, R0, 0x1, PT ;  /* 0x000000010000780c */ /* 0x000fe20003f44270 */
[----:B------:R-:W-:Y:S02]  /*1ee0*/  VIADD R2, R2, 0x1 ;  /* 0x0000000102027836 */ /* 0x000fe40000000000 */
[----:B------:R-:W-:Y:S01]  /*1ef0*/  UISETP.NE.AND UP0, UPT, UR8, 0x1a, UPT ;  /* 0x0000001a0800788c */ /* 0x000fe2000bf05270 */
[----:B------:R-:W-:Y:S02]  /*1f00*/  VIADD R0, R0, 0xffffffff ;  /* 0xffffffff00007836 */ /* 0x000fe40000000000 */
[C---:B------:R-:W-:Y:S01]  /*1f10*/  ISETP.NE.AND P1, PT, R2.reuse, 0x1a, PT ;  /* 0x0000001a0200780c */ /* 0x040fe20003f25270 */
[----:B------:R-:W-:Y:S02]  /*1f20*/  USEL UR4, URZ, 0x1, UP0 ;  /* 0x000000013f047887 */ /* 0x000fe40008000000 */
[----:B------:R-:W-:Y:S01]  /*1f30*/  USEL UR8, UR8, URZ, UP0 ;  /* 0x0000003f08087287 */ /* 0x000fe20008000000 */
[----:B------:R-:W-:-:S03]  /*1f40*/  SEL R2, R2, RZ, P1 ;  /* 0x000000ff02027207 */ /* 0x000fc60000800000 */
[----:B------:R-:W-:Y:S01]  /*1f50*/  LOP3.LUT R7, R7, UR4, RZ, 0x3c, !PT ;  /* 0x0000000407077c12 */ /* 0x000fe2000f8e3cff */
[----:B------:R-:W-:Y:S07]  /*1f60*/  @P2 BRA `(.L_x_30) ;  /* 0xfffffffc00382947 */ /* 0x000fee000383ffff */
.L_x_23:
[----:B01----:R-:W0:Y:S02]  /*1f70*/  LDC R0, c[0x0][0x28c] ;  /* 0x0000a300ff007b82 */ /* 0x003e240000000800 */
[----:B0-----:R-:W-:-:S13]  /*1f80*/  ISETP.GE.AND P1, PT, R0, 0x1, PT ;  /* 0x000000010000780c */ /* 0x001fda0003f26270 */
[----:B------:R-:W-:Y:S05]  /*1f90*/  @!P1 BRA `(.L_x_31) ;  /* 0x0000000000449947 */ /* 0x000fea0003800000 */
[----:B------:R-:W-:Y:S05]  /*1fa0*/  @!P0 BRA `(.L_x_32) ;  /* 0x0000000000048947 */ /* 0x000fea0003800000 */
[----:B------:R-:W-:Y:S01]  /*1fb0*/  BPT.TRAP 0x1 ;  /* 0x000000040000795c */ /* 0x000fe20000300000 */
.L_x_32:
[----:B------:R-:W-:-:S13]  /*1fc0*/  ISETP.NE.AND P0, PT, R23, RZ, PT ;  /* 0x000000ff1700720c */ /* 0x000fda0003f05270 */
[----:B------:R-:W-:-:S05]  /*1fd0*/  VOTEU.ANY UP0, P0 ;  /* 0x00000000003f7886 */ /* 0x000fca0000000100 */
[----:B------:R-:W-:-:S06]  /*1fe0*/  @UP0 UIADD3 UR4, UR44, UR41, URZ ;  /* 0x000000292c040290 */ /* 0x000fcc000fffe03f */
[----:B------:R-:W-:Y:S02]  /*1ff0*/  IMAD.U32 R2, RZ, RZ, UR4 ;  /* 0x00000004ff027e24 */ /* 0x000fe4000f8e00ff */
[----:B------:R-:W-:Y:S02]  /*2000*/  IMAD.U32 R7, RZ, RZ, UR4 ;  /* 0x00000004ff077e24 */ /* 0x000fe4000f8e00ff */
[----:B------:R-:W-:-:S05]  /*2010*/  @P0 IMAD.WIDE.U32 R2, R2, 0x4ec4ec4f, RZ ;  /* 0x4ec4ec4f02020825 */ /* 0x000fca00078e00ff */
[----:B------:R-:W-:-:S05]  /*2020*/  @P0 SHF.R.U32.HI R0, RZ, 0x3, R3 ;  /* 0x00000003ff000819 */ /* 0x000fca0000011603 */
[----:B------:R-:W-:-:S04]  /*2030*/  @P0 IMAD R0, R0, -0x1a, R7 ;  /* 0xffffffe600000824 */ /* 0x000fc800078e0207 */
[----:B------:R-:W-:-:S04]  /*2040*/  @P0 IMAD R0, R0, 0x8, R5 ;  /* 0x0000000800000824 */ /* 0x000fc800078e0205 */
[----:B------:R-:W-:-:S05]  /*2050*/  @P0 VIADD R3, R0, 0xd0 ;  /* 0x000000d000030836 */ /* 0x000fca0000000000 */
[----:B------:R-:W-:-:S04]  /*2060*/  @P0 PRMT R3, R22, 0x654, R3 ;  /* 0x0000065416030816 */ /* 0x000fc80000000003 */
[----:B------:R0:W-:Y:S01]  /*2070*/  @P0 SYNCS.ARRIVE.TRANS64.RED.A1T0 RZ, [R3+URZ], RZ ;  /* 0x000000ff03ff09a7 */ /* 0x0001e2000810043f */
[----:B------:R-:W-:-:S13]  /*2080*/  ISETP.GT.U32.AND P0, PT, R16, 0x1, PT ;  /* 0x000000011000780c */ /* 0x000fda0003f04070 */
[----:B0-----:R-:W-:Y:S05]  /*2090*/  @P0 BRA `(.L_x_31) ;  /* 0x0000000000040947 */ /* 0x001fea0003800000 */
[----:B------:R-:W-:Y:S01]  /*20a0*/  BPT.TRAP 0x1 ;  /* 0x000000040000795c */ /* 0x000fe20000300000 */
.L_x_31:
[----:B------:R-:W-:Y:S01]  /*20b0*/  IMAD.SHL.U32 R8, R42, 0x8, RZ ;  /* 0x000000082a087824 */ /* 0x000fe200078e00ff */
[----:B------:R-:W-:Y:S01]  /*20c0*/  UIADD3 UR41, UR43, UR41, URZ ;  /* 0x000000292b297290 */ /* 0x000fe2000fffe03f */
[----:B------:R-:W-:Y:S01]  /*20d0*/  SHF.R.S32.HI R11, RZ, 0x1f, R31 ;  /* 0x0000001fff0b7819 */ /* 0x000fe2000001141f */
[----:B------:R-:W-:Y:S01]  /*20e0*/  ULDC UR10, c[0x0][0x288] ;  /* 0x0000a200000a7ab9 */ /* 0x000fe20000000800 */
[----:B------:R-:W-:Y:S01]  /*20f0*/  IMAD.SHL.U32 R2, R41, 0x80, RZ ;  /* 0x0000008029027824 */ /* 0x000fe200078e00ff */
[C---:B------:R-:W-:Y:S01]  /*2100*/  LOP3.LUT R6, R8.reuse, 0x6, R37, 0xf8, !PT ;  /* 0x0000000608067812 */ /* 0x040fe200078ef825 */
[----:B------:R-:W-:Y:S01]  /*2110*/  UISETP.GT.U32.AND UP0, UPT, UR41, 0x19, UPT ;  /* 0x000000192900788c */ /* 0x000fe2000bf04070 */
[----:B------:R-:W-:Y:S01]  /*2120*/  ISETP.GE.AND P0, PT, R8, UR10, PT ;  /* 0x0000000a08007c0c */ /* 0x000fe2000bf06270 */
[----:B------:R-:W-:Y:S01]  /*2130*/  ULDC.64 UR6, c[0x0][0x5d0] ;  /* 0x0001740000067ab9 */ /* 0x000fe20000000a00 */
[----:B------:R-:W-:Y:S01]  /*2140*/  ULDC UR11, c[0x0][0x284] ;  /* 0x0000a100000b7ab9 */ /* 0x000fe20000000800 */
[----:B------:R-:W-:Y:S01]  /*2150*/  SHF.R.S32.HI R7, RZ, 0x1f, R6 ;  /* 0x0000001fff077819 */ /* 0x000fe20000011406 */
[----:B------:R-:W-:Y:S01]  /*2160*/  IMAD R0, R11, UR6, RZ ;  /* 0x000000060b007c24 */ /* 0x000fe2000f8e02ff */
[----:B------:R-:W-:Y:S01]  /*2170*/  UISETP.LT.U32.AND UP0, UPT, UR43, 0x1a, UP0 ;  /* 0x0000001a2b00788c */ /* 0x000fe20008701070 */
[----:B------:R-:W-:Y:S01]  /*2180*/  ISETP.GE.OR P0, PT, R2, UR11, P0 ;  /* 0x0000000b02007c0c */ /* 0x000fe20008706670 */
[----:B------:R-:W-:Y:S01]  /*2190*/  UISETP.GE.U32.AND UP1, UPT, UR43, 0x1a, UPT ;  /* 0x0000001a2b00788c */ /* 0x000fe2000bf26070 */
[C---:B------:R-:W-:Y:S01]  /*21a0*/  IMAD R9, R31.reuse, UR7, R0 ;  /* 0x000000071f097c24 */ /* 0x040fe2000f8e0200 */
[----:B------:R-:W-:Y:S01]  /*21b0*/  UIMAD.WIDE.U32 UR4, UR41, 0x4ec4ec4f, URZ ;  /* 0x4ec4ec4f290478a5 */ /* 0x000fe2000f8e003f */
[----:B------:R-:W-:Y:S01]  /*21c0*/  IMAD.WIDE.U32 R4, R31, UR6, R6 ;  /* 0x000000061f047c25 */ /* 0x000fe2000f8e0006 */
[----:B------:R-:W-:Y:S01]  /*21d0*/  USEL UR6, URZ, 0x1, !UP0 ;  /* 0x000000013f067887 */ /* 0x000fe2000c000000 */
[----:B------:R-:W-:-:S02]  /*21e0*/  ULDC.64 UR8, c[0x0][0x5c8] ;  /* 0x0001720000087ab9 */ /* 0x000fc40000000a00 */
[----:B------:R-:W-:Y:S01]  /*21f0*/  IMAD.WIDE R2, R41, 0x80, R28 ;  /* 0x0000008029027825 */ /* 0x000fe200078e021c */
[----:B------:R-:W-:Y:S02]  /*2200*/  USHF.R.U32.HI UR4, URZ, 0x3, UR5 ;  /* 0x000000033f047899 */ /* 0x000fe40008011605 */
[----:B------:R-:W-:Y:S01]  /*2210*/  ULOP3.LUT UR40, UR40, UR6, URZ, 0x3c, !UPT ;  /* 0x0000000628287292 */ /* 0x000fe2000f8e3c3f */
[----:B------:R-:W-:Y:S01]  /*2220*/  IMAD.IADD R5, R5, 0x1, R9 ;  /* 0x0000000105057824 */ /* 0x000fe200078e0209 */
[----:B------:R-:W-:Y:S01]  /*2230*/  UIMAD UR41, UR4, -0x1a, UR41 ;  /* 0xffffffe6042978a4 */ /* 0x000fe2000f8e0229 */
[----:B------:R-:W-:Y:S01]  /*2240*/  IMAD R9, R3, UR8, RZ ;  /* 0x0000000803097c24 */ /* 0x000fe2000f8e02ff */
[----:B------:R-:W-:Y:S01]  /*2250*/  @UP1 ULOP3.LUT UR40, UR40, 0x1, UR4, 0x78, !UPT ;  /* 0x0000000128281892 */ /* 0x000fe2000f8e7804 */
[----:B------:R-:W-:-:S04]  /*2260*/  IMAD.WIDE.U32 R20, R2, UR8, R4 ;  /* 0x0000000802147c25 */ /* 0x000fc8000f8e0004 */
[----:B------:R-:W-:Y:S02]  /*2270*/  IMAD R9, R2, UR9, R9 ;  /* 0x0000000902097c24 */ /* 0x000fe4000f8e0209 */
[----:B------:R-:W-:Y:S01]  /*2280*/  IMAD.MOV.U32 R0, RZ, RZ, -0x1 ;  /* 0xffffffffff007424 */ /* 0x000fe200078e00ff */
[----:B------:R-:W-:Y:S06]  /*2290*/  @P0 BRA `(.L_x_33) ;  /* 0x0000000400d80947 */ /* 0x000fec0003800000 */
[----:B-----5:R-:W-:Y:S01]  /*22a0*/  FSETP.NEU.AND P0, PT, R32, RZ, PT ;  /* 0x000000ff2000720b */ /* 0x020fe20003f0d000 */
[----:B------:R-:W-:Y:S01]  /*22b0*/  BSSY B0, `(.L_x_33) ;  /* 0x0000074000007945 */ /* 0x000fe20003800000 */
[----:B------:R-:W-:-:S11]  /*22c0*/  IMAD.IADD R51, R21, 0x1, R9 ;  /* 0x0000000115337824 */ /* 0x000fd600078e0209 */
[----:B------:R-:W-:Y:S05]  /*22d0*/  @!P0 BRA `(.L_x_34) ;  /* 0x0000000400548947 */ /* 0x000fea0003800000 */
[----:B------:R-:W0:Y:S01]  /*22e0*/  LDC.64 R44, c[0x0][0x5b8] ;  /* 0x00016e00ff2c7b82 */ /* 0x000e220000000a00 */
[----:B------:R-:W-:Y:S01]  /*22f0*/  SHF.R.S32.HI R5, RZ, 0x1f, R6 ;  /* 0x0000001fff057819 */ /* 0x000fe20000011406 */
[----:B------:R-:W-:Y:S01]  /*2300*/  IMAD R53, R41, -0x80, R40 ;  /* 0xffffff8029357824 */ /* 0x000fe200078e0228 */
[----:B------:R-:W-:Y:S01]  /*2310*/  ULDC.64 UR4, c[0x0][0x5c0] ;  /* 0x0001700000047ab9 */ /* 0x000fe20000000a00 */
[----:B------:R-:W-:-:S03]  /*2320*/  IMAD.IADD R50, R33, 0x1, -R8 ;  /* 0x0000000121327824 */ /* 0x000fc600078e0a08 */
[----:B------:R-:W-:Y:S01]  /*2330*/  ISETP.GT.AND P1, PT, R53, RZ, PT ;  /* 0x000000ff3500720c */ /* 0x000fe20003f24270 */
[----:B------:R-:W1:Y:S03]  /*2340*/  LDC.64 R46, c[0x0][0x5b0] ;  /* 0x00016c00ff2e7b82 */ /* 0x000e660000000a00 */
[----:B------:R-:W-:-:S05]  /*2350*/  ISETP.GT.AND P2, PT, R50, RZ, P1 ;  /* 0x000000ff3200720c */ /* 0x000fca0000f44270 */
[----:B------:R-:W2:Y:S01]  /*2360*/  LDC.64 R48, c[0x0][0x5a8] ;  /* 0x00016a00ff307b82 */ /* 0x000ea20000000a00 */
[----:B0-----:R-:W-:-:S04]  /*2370*/  IMAD R4, R11, R44, RZ ;  /* 0x0000002c0b047224 */ /* 0x001fc800078e02ff */
[----:B------:R-:W-:Y:S02]  /*2380*/  IMAD R45, R31, R45, R4 ;  /* 0x0000002d1f2d7224 */ /* 0x000fe400078e0204 */
[----:B------:R-:W-:Y:S02]  /*2390*/  IMAD.MOV.U32 R4, RZ, RZ, R6 ;  /* 0x000000ffff047224 */ /* 0x000fe400078e0006 */
[----:B-1----:R-:W-:Y:S02]  /*23a0*/  IMAD R9, R3, R46, RZ ;  /* 0x0000002e03097224 */ /* 0x002fe400078e02ff */
[----:B------:R-:W-:-:S04]  /*23b0*/  IMAD.WIDE.U32 R42, R31, R44, R4 ;  /* 0x0000002c1f2a7225 */ /* 0x000fc800078e0004 */
[----:B------:R-:W-:Y:S02]  /*23c0*/  IMAD.IADD R11, R43, 0x1, R45 ;  /* 0x000000012b0b7824 */ /* 0x000fe400078e022d */
[----:B------:R-:W-:Y:S02]  /*23d0*/  IMAD.MOV.U32 R10, RZ, RZ, R42 ;  /* 0x000000ffff0a7224 */ /* 0x000fe400078e002a */
[C---:B------:R-:W-:Y:S02]  /*23e0*/  IMAD R41, R2.reuse, R47, R9 ;  /* 0x0000002f02297224 */ /* 0x040fe400078e0209 */
[----:B------:R-:W-:-:S04]  /*23f0*/  IMAD.WIDE.U32 R8, R2, R46, R10 ;  /* 0x0000002e02087225 */ /* 0x000fc800078e000a */
[----:B------:R-:W-:Y:S01]  /*2400*/  IMAD.IADD R9, R9, 0x1, R41 ;  /* 0x0000000109097824 */ /* 0x000fe200078e0229 */
[----:B--2---:R-:W-:-:S04]  /*2410*/  LEA R12, P0, R8, R48, 0x1 ;  /* 0x00000030080c7211 */ /* 0x004fc800078008ff */
[----:B------:R-:W-:-:S05]  /*2420*/  LEA.HI.X R13, R8, R49, R9, 0x1, P0 ;  /* 0x00000031080d7211 */ /* 0x000fca00000f0c09 */
[----:B------:R0:W2:Y:S01]  /*2430*/  @P2 LDG.E.LTC128B.U16 R21, desc[UR38][R12.64] ;  /* 0x000000260c152981 */ /* 0x0000a2000c1e1520 */
[----:B------:R-:W-:Y:S01]  /*2440*/  LEA R8, P0, R20, UR4, 0x1 ;  /* 0x0000000414087c11 */ /* 0x000fe2000f8008ff */
[----:B------:R-:W-:Y:S01]  /*2450*/  IMAD.WIDE.U32 R14, R2, R46, R4 ;  /* 0x0000002e020e7225 */ /* 0x000fe200078e0004 */
[----:B------:R-:W-:Y:S01]  /*2460*/  ISETP.GT.AND P1, PT, R50, 0x1, P1 ;  /* 0x000000013200780c */ /* 0x000fe20000f24270 */
[----:B------:R-:W-:Y:S02]  /*2470*/  BSSY B1, `(.L_x_35) ;  /* 0x0000010000017945 */ /* 0x000fe40003800000 */
[----:B------:R-:W-:Y:S02]  /*2480*/  IMAD.IADD R15, R41, 0x1, R15 ;  /* 0x00000001290f7824 */ /* 0x000fe400078e020f */
[----:B------:R-:W-:-:S04]  /*2490*/  IMAD.WIDE.U32 R14, R31, R44, R14 ;  /* 0x0000002c1f0e7225 */ /* 0x000fc800078e000e */
[----:B0-----:R-:W-:Y:S01]  /*24a0*/  IMAD.IADD R13, R45, 0x1, R15 ;  /* 0x000000012d0d7824 */ /* 0x001fe200078e020f */
[----:B------:R-:W-:Y:S01]  /*24b0*/  SHF.L.U64.HI R15, R46, 0x3, R47 ;  /* 0x000000032e0f7819 */ /* 0x000fe2000001022f */
[----:B--2---:R-:W-:-:S04]  /*24c0*/  IMAD.U32 R9, R21, 0x10000, RZ ;  /* 0x0001000015097824 */ /* 0x004fc800078e00ff */
[----:B------:R-:W-:-:S04]  /*24d0*/  FMUL R9, R9, R32 ;  /* 0x0000002009097220 */ /* 0x000fc80000400000 */
[----:B------:R-:W-:Y:S01]  /*24e0*/  FFMA R24, R24, R30, R9 ;  /* 0x0000001e18187223 */ /* 0x000fe20000000009 */
[----:B------:R-:W-:Y:S02]  /*24f0*/  LEA.HI.X R9, R20, UR5, R51, 0x1, P0 ;  /* 0x0000000514097c11 */ /* 0x000fe400080f0c33 */
[C---:B------:R-:W-:Y:S02]  /*2500*/  LEA R12, P0, R14.reuse, R48, 0x1 ;  /* 0x000000300e0c7211 */ /* 0x040fe400078008ff */
[----:B------:R-:W-:Y:S02]  /*2510*/  F2FP.BF16.F32.PACK_AB R24, RZ, R24 ;  /* 0x00000018ff18723e */ /* 0x000fe400000010ff */
[----:B------:R-:W-:Y:S01]  /*2520*/  LEA.HI.X R13, R14, R49, R13, 0x1, P0 ;  /* 0x000000310e0d7211 */ /* 0x000fe200000f0c0d */
[----:B------:R-:W-:Y:S02]  /*2530*/  IMAD.SHL.U32 R14, R46, 0x8, RZ ;  /* 0x000000082e0e7824 */ /* 0x000fe400078e00ff */
[----:B------:R0:W-:Y:S01]  /*2540*/  @P2 STG.E.U16 desc[UR38][R8.64], R24 ;  /* 0x0000001808002986 */ /* 0x0001e2000c101526 */
[----:B------:R-:W-:Y:S05]  /*2550*/  @!P1 BRA `(.L_x_36) ;  /* 0x0000000000049947 */ /* 0x000fea0003800000 */
[----:B------:R1:W5:Y:S02]  /*2560*/  LDG.E.LTC128B.U16 R21, desc[UR38][R12.64+0x2] ;  /* 0x000002260c157981 */ /* 0x000364000c1e1520 */
.L_x_36:
[----:B------:R-:W-:Y:S05]  /*2570*/  BSYNC B1 ;  /* 0x0000000000017941 */ /* 0x000fea0003800000 */
.L_x_35:
[----:B------:R-:W-:Y:S01]  /*2580*/  IMAD.WIDE.U32 R14, R2, R46, R14 ;  /* 0x0000002e020e7225 */ /* 0x000fe200078e000e */
[----:B------:R-:W-:-:S03]  /*2590*/  ISETP.GT.AND P0, PT, R53, 0x8, PT ;  /* 0x000000083500780c */ /* 0x000fc60003f04270 */
[----:B-----5:R-:W-:Y:S01]  /*25a0*/  IMAD.U32 R3, R21, 0x10000, RZ ;  /* 0x0001000015037824 */ /* 0x020fe200078e00ff */
[----:B------:R-:W-:Y:S01]  /*25b0*/  IADD3 R42, P3, R42, R14, RZ ;  /* 0x0000000e2a2a7210 */ /* 0x000fe20007f7e0ff */
[----:B------:R-:W-:Y:S01]  /*25c0*/  IMAD.IADD R41, R41, 0x1, R15 ;  /* 0x0000000129297824 */ /* 0x000fe200078e020f */
[----:B------:R-:W-:Y:S01]  /*25d0*/  ISETP.GT.AND P2, PT, R50, RZ, P0 ;  /* 0x000000ff3200720c */ /* 0x000fe20000744270 */
[----:B------:R-:W-:Y:S02]  /*25e0*/  FMUL R2, R3, R32 ;  /* 0x0000002003027220 */ /* 0x000fe40000400000 */
[----:B------:R-:W-:Y:S02]  /*25f0*/  IMAD.X R10, R41, 0x1, R11, P3 ;  /* 0x00000001290a7824 */ /* 0x000fe400018e060b */
[----:B------:R-:W-:Y:S01]  /*2600*/  FFMA R25, R25, R30, R2 ;  /* 0x0000001e19197223 */ /* 0x000fe20000000002 */
[----:B------:R-:W-:Y:S01]  /*2610*/  LEA R2, P3, R42, R48, 0x1 ;  /* 0x000000302a027211 */ /* 0x000fe200078608ff */
[----:B------:R-:W-:-:S03]  /*2620*/  @P1 IMAD.MOV.U32 R11, RZ, RZ, R9 ;  /* 0x000000ffff0b1224 */ /* 0x000fc600078e0009 */
[----:B------:R-:W-:Y:S01]  /*2630*/  LEA.HI.X R3, R42, R49, R10, 0x1, P3 ;  /* 0x000000312a037211 */ /* 0x000fe200018f0c0a */
[----:B------:R-:W-:Y:S01]  /*2640*/  @P1 IMAD.MOV.U32 R10, RZ, RZ, R8 ;  /* 0x000000ffff0a1224 */ /* 0x000fe200078e0008 */
[----:B------:R-:W-:-:S05]  /*2650*/  F2FP.BF16.F32.PACK_AB R25, RZ, R25 ;  /* 0x00000019ff19723e */ /* 0x000fca00000010ff */
[----:B------:R-:W-:Y:S04]  /*2660*/  @P1 STG.E.U16 desc[UR38][R10.64+0x2], R25 ;  /* 0x000002190a001986 */ /* 0x000fe8000c101526 */
[----:B------:R-:W2:Y:S01]  /*2670*/  @P2 LDG.E.LTC128B.U16 R21, desc[UR38][R2.64] ;  /* 0x0000002602152981 */ /* 0x000ea2000c1e1520 */
[----:B------:R-:W-:Y:S01]  /*2680*/  IADD3 R6, P3, R6, R14, RZ ;  /* 0x0000000e06067210 */ /* 0x000fe20007f7e0ff */
[----:B------:R-:W-:Y:S01]  /*2690*/  BSSY B1, `(.L_x_37) ;  /* 0x0000012000017945 */ /* 0x000fe20003800000 */
[----:B------:R-:W-:Y:S02]  /*26a0*/  ISETP.GT.AND P0, PT, R50, 0x1, P0 ;  /* 0x000000013200780c */ /* 0x000fe40000704270 */
[C---:B-1----:R-:W-:Y:S02]  /*26b0*/  SHF.L.U64.HI R13, R36.reuse, 0x1, R35 ;  /* 0x00000001240d7819 */ /* 0x042fe40000010223 */
[----:B0-----:R-:W-:-:S05]  /*26c0*/  LEA R8, P1, R36, R8, 0x1 ;  /* 0x0000000824087211 */ /* 0x001fca00078208ff */
[----:B------:R-:W-:Y:S02]  /*26d0*/  IMAD.X R9, R13, 0x1, R9, P1 ;  /* 0x000000010d097824 */ /* 0x000fe400008e0609 */
[----:B--2---:R-:W-:-:S04]  /*26e0*/  IMAD.U32 R7, R21, 0x10000, RZ ;  /* 0x0001000015077824 */ /* 0x004fc800078e00ff */
[----:B------:R-:W-:-:S04]  /*26f0*/  FMUL R7, R7, R32 ;  /* 0x0000002007077220 */ /* 0x000fc80000400000 */
[----:B------:R-:W-:-:S05]  /*2700*/  FFMA R7, R26, R30, R7 ;  /* 0x0000001e1a077223 */ /* 0x000fca0000000007 */
[----:B------:R-:W-:Y:S01]  /*2710*/  F2FP.BF16.F32.PACK_AB R3, RZ, R7 ;  /* 0x00000007ff03723e */ /* 0x000fe200000010ff */
[----:B------:R-:W-:-:S03]  /*2720*/  IMAD.X R7, R5, 0x1, R41, P3 ;  /* 0x0000000105077824 */ /* 0x000fc600018e0629 */
[----:B------:R-:W-:Y:S01]  /*2730*/  PRMT R5, R3, 0x7610, R5 ;  /* 0x0000761003057816 */ /* 0x000fe20000000005 */
[----:B------:R-:W-:-:S04]  /*2740*/  IMAD.WIDE.U32 R2, R31, R44, R6 ;  /* 0x0000002c1f027225 */ /* 0x000fc800078e0006 */
[----:B------:R-:W-:Y:S01]  /*2750*/  IMAD.IADD R3, R45, 0x1, R3 ;  /* 0x000000012d037824 */ /* 0x000fe200078e0203 */
[C---:B------:R-:W-:Y:S01]  /*2760*/  LEA R4, P1, R2.reuse, R48, 0x1 ;  /* 0x0000003002047211 */ /* 0x040fe200078208ff */
[----:B------:R0:W-:Y:S03]  /*2770*/  @P2 STG.E.U16 desc[UR38][R8.64], R5 ;  /* 0x0000000508002986 */ /* 0x0001e6000c101526 */
[----:B0-----:R-:W-:Y:S01]  /*2780*/  LEA.HI.X R5, R2, R49, R3, 0x1, P1 ;  /* 0x0000003102057211 */ /* 0x001fe200008f0c03 */
[----:B------:R-:W-:Y:S08]  /*2790*/  @!P0 BRA `(.L_x_38) ;  /* 0x0000000000048947 */ /* 0x000ff00003800000 */
[----:B------:R0:W5:Y:S02]  /*27a0*/  LDG.E.LTC128B.U16 R21, desc[UR38][R4.64+0x2] ;  /* 0x0000022604157981 */ /* 0x000164000c1e1520 */
.L_x_38:
[----:B------:R-:W-:Y:S05]  /*27b0*/  BSYNC B1 ;  /* 0x0000000000017941 */ /* 0x000fea0003800000 */
.L_x_37:
[----:B------:R-:W-:Y:S05]  /*27c0*/  @!P0 BRA `(.L_x_39) ;  /* 0x0000000000888947 */ /* 0x000fea0003800000 */
[----:B-----5:R-:W-:-:S04]  /*27d0*/  IMAD.U32 R21, R21, 0x10000, RZ ;  /* 0x0001000015157824 */ /* 0x020fc800078e00ff */
[----:B------:R-:W-:-:S04]  /*27e0*/  FMUL R2, R21, R32 ;  /* 0x0000002015027220 */ /* 0x000fc80000400000 */
[----:B------:R-:W-:-:S05]  /*27f0*/  FFMA R2, R27, R30, R2 ;  /* 0x0000001e1b027223 */ /* 0x000fca0000000002 */
[----:B------:R-:W-:-:S05]  /*2800*/  F2FP.BF16.F32.PACK_AB R2, RZ, R2 ;  /* 0x00000002ff02723e */ /* 0x000fca00000010ff */
[----:B------:R2:W-:Y:S01]  /*2810*/  STG.E.U16 desc[UR38][R8.64+0x2], R2 ;  /* 0x0000020208007986 */ /* 0x0005e2000c101526 */
[----:B------:R-:W-:Y:S05]  /*2820*/  BRA `(.L_x_39) ;  /* 0x0000000000707947 */ /* 0x000fea0003800000 */
.L_x_34:
[----:B------:R-:W-:Y:S01]  /*2830*/  IMAD R3, R41, -0x80, R40 ;  /* 0xffffff8029037824 */ /* 0x000fe200078e0228 */
[----:B------:R-:W-:Y:S01]  /*2840*/  ULDC.64 UR4, c[0x0][0x5c0] ;  /* 0x0001700000047ab9 */ /* 0x000fe20000000a00 */
[----:B------:R-:W-:Y:S02]  /*2850*/  IMAD R42, R42, -0x8, R33 ;  /* 0xfffffff82a2a7824 */ /* 0x000fe400078e0221 */
[-C--:B------:R-:W-:Y:S01]  /*2860*/  FMUL R24, R24, R30.reuse ;  /* 0x0000001e18187220 */ /* 0x080fe20000400000 */
[----:B------:R-:W-:Y:S01]  /*2870*/  LEA R2, P3, R20, UR4, 0x1 ;  /* 0x0000000414027c11 */ /* 0x000fe2000f8608ff */
[-C--:B------:R-:W-:Y:S01]  /*2880*/  FMUL R25, R25, R30.reuse ;  /* 0x0000001e19197220 */ /* 0x080fe20000400000 */
[C---:B------:R-:W-:Y:S01]  /*2890*/  ISETP.GT.AND P0, PT, R3.reuse, RZ, PT ;  /* 0x000000ff0300720c */ /* 0x040fe20003f04270 */
[-C--:B------:R-:W-:Y:S01]  /*28a0*/  FMUL R26, R26, R30.reuse ;  /* 0x0000001e1a1a7220 */ /* 0x080fe20000400000 */
[----:B------:R-:W-:Y:S01]  /*28b0*/  ISETP.GT.AND P1, PT, R3, 0x8, PT ;  /* 0x000000080300780c */ /* 0x000fe20003f24270 */
[----:B------:R-:W-:Y:S01]  /*28c0*/  FMUL R27, R27, R30 ;  /* 0x0000001e1b1b7220 */ /* 0x000fe20000400000 */
[----:B------:R-:W-:-:S02]  /*28d0*/  ISETP.GT.AND P2, PT, R42, RZ, P0 ;  /* 0x000000ff2a00720c */ /* 0x000fc40000744270 */
[----:B------:R-:W-:Y:S02]  /*28e0*/  F2FP.BF16.F32.PACK_AB R24, RZ, R24 ;  /* 0x00000018ff18723e */ /* 0x000fe400000010ff */
[----:B------:R-:W-:Y:S02]  /*28f0*/  LEA.HI.X R3, R20, UR5, R51, 0x1, P3 ;  /* 0x0000000514037c11 */ /* 0x000fe400098f0c33 */
[C---:B------:R-:W-:Y:S02]  /*2900*/  ISETP.GT.AND P0, PT, R42.reuse, 0x1, P0 ;  /* 0x000000012a00780c */ /* 0x040fe40000704270 */
[C---:B------:R-:W-:Y:S02]  /*2910*/  ISETP.GT.AND P3, PT, R42.reuse, RZ, P1 ;  /* 0x000000ff2a00720c */ /* 0x040fe40000f64270 */
[----:B------:R-:W-:Y:S02]  /*2920*/  ISETP.GT.AND P1, PT, R42, 0x1, P1 ;  /* 0x000000012a00780c */ /* 0x000fe40000f24270 */
[C---:B------:R-:W-:Y:S01]  /*2930*/  SHF.L.U64.HI R5, R36.reuse, 0x1, R35 ;  /* 0x0000000124057819 */ /* 0x040fe20000010223 */
[----:B------:R-:W-:Y:S01]  /*2940*/  @P2 STG.E.U16 desc[UR38][R2.64], R24 ;  /* 0x0000001802002986 */ /* 0x000fe2000c101526 */
[----:B------:R-:W-:-:S02]  /*2950*/  LEA R4, P2, R36, R2, 0x1 ;  /* 0x0000000224047211 */ /* 0x000fc400078408ff */
[----:B------:R-:W-:Y:S02]  /*2960*/  F2FP.BF16.F32.PACK_AB R25, RZ, R25 ;  /* 0x00000019ff19723e */ /* 0x000fe400000010ff */
[----:B------:R-:W-:Y:S01]  /*2970*/  F2FP.BF16.F32.PACK_AB R26, RZ, R26 ;  /* 0x0000001aff1a723e */ /* 0x000fe200000010ff */
[----:B------:R-:W-:Y:S01]  /*2980*/  IMAD.X R5, R5, 0x1, R3, P2 ;  /* 0x0000000105057824 */ /* 0x000fe200010e0603 */
[----:B------:R-:W-:Y:S01]  /*2990*/  F2FP.BF16.F32.PACK_AB R27, RZ, R27 ;  /* 0x0000001bff1b723e */ /* 0x000fe200000010ff */
[----:B------:R0:W-:Y:S04]  /*29a0*/  @P0 STG.E.U16 desc[UR38][R2.64+0x2], R25 ;  /* 0x0000021902000986 */ /* 0x0001e8000c101526 */
[----:B------:R1:W-:Y:S01]  /*29b0*/  @P3 STG.E.U16 desc[UR38][R4.64], R26 ;  /* 0x0000001a04003986 */ /* 0x0003e2000c101526 */
[----:B0-----:R-:W-:-:S02]  /*29c0*/  @P1 IMAD.MOV.U32 R2, RZ, RZ, R4 ;  /* 0x000000ffff021224 */ /* 0x001fc400078e0004 */
[----:B------:R-:W-:-:S05]  /*29d0*/  @P1 IMAD.MOV.U32 R3, RZ, RZ, R5 ;  /* 0x000000ffff031224 */ /* 0x000fca00078e0005 */
[----:B------:R1:W-:Y:S02]  /*29e0*/  @P1 STG.E.U16 desc[UR38][R2.64+0x2], R27 ;  /* 0x0000021b02001986 */ /* 0x0003e4000c101526 */
.L_x_39:
[----:B------:R-:W-:Y:S05]  /*29f0*/  BSYNC B0 ;  /* 0x0000000000007941 */ /* 0x000fea0003800000 */
.L_x_33:
[----:B------:R-:W-:Y:S01]  /*2a00*/  IADD3 R18, P0, R18, UR36, RZ ;  /* 0x0000002412127c10 */ /* 0x000fe2000ff1e0ff */
[----:B------:R-:W-:Y:S01]  /*2a10*/  ULDC.64 UR4, c[0x0][0x650] ;  /* 0x0001940000047ab9 */ /* 0x000fe20000000a00 */
[----:B-12---:R-:W-:Y:S01]  /*2a20*/  PRMT R2, RZ, 0x7610, R2 ;  /* 0x00007610ff027816 */ /* 0x006fe20000000002 */
[----:B------:R-:W-:Y:S01]  /*2a30*/  IMAD.MOV.U32 R42, RZ, RZ, -0x1 ;  /* 0xffffffffff2a7424 */ /* 0x000fe200078e00ff */
[----:B------:R-:W-:Y:S01]  /*2a40*/  IADD3.X R19, R19, UR42, RZ, P0, !PT ;  /* 0x0000002a13137c10 */ /* 0x000fe200087fe4ff */
[----:B------:R-:W-:Y:S01]  /*2a50*/  IMAD.MOV.U32 R31, RZ, RZ, -0x1 ;  /* 0xffffffffff1f7424 */ /* 0x000fe200078e00ff */
[----:B------:R-:W-:-:S04]  /*2a60*/  ISETP.GE.U32.AND P0, PT, R18, UR4, PT ;  /* 0x0000000412007c0c */ /* 0x000fc8000bf06070 */
[----:B------:R-:W-:-:S13]  /*2a70*/  ISETP.GE.U32.AND.EX P0, PT, R19, UR5, PT, P0 ;  /* 0x0000000513007c0c */ /* 0x000fda000bf06100 */
[----:B------:R-:W-:Y:S05]  /*2a80*/  @P0 BRA `(.L_x_40) ;  /* 0x0000000400500947 */ /* 0x000fea0003800000 */
[----:B------:R-:W1:Y:S01]  /*2a90*/  LDC.64 R8, c[0x0][0x628] ;  /* 0x00018a00ff087b82 */ /* 0x000e620000000a00 */
[----:B------:R-:W2:Y:S01]  /*2aa0*/  S2R R14, SR_CTAID.X ;  /* 0x00000000000e7919 */ /* 0x000ea20000002500 */
[----:B------:R-:W-:Y:S02]  /*2ab0*/  IMAD.MOV.U32 R6, RZ, RZ, R18 ;  /* 0x000000ffff067224 */ /* 0x000fe400078e0012 */
[----:B------:R-:W-:Y:S01]  /*2ac0*/  IMAD.MOV.U32 R7, RZ, RZ, R19 ;  /* 0x000000ffff077224 */ /* 0x000fe200078e0013 */
[----:B------:R-:W3:Y:S03]  /*2ad0*/  S2R R15, SR_CTAID.Y ;  /* 0x00000000000f7919 */ /* 0x000ee60000002600 */
[----:B------:R-:W4:Y:S08]  /*2ae0*/  LDC R0, c[0x0][0x630] ;  /* 0x00018c00ff007b82 */ /* 0x000f300000000800 */
[----:B------:R-:W0:Y:S01]  /*2af0*/  LDC.64 R12, c[0x0][0x620] ;  /* 0x00018800ff0c7b82 */ /* 0x000e220000000a00 */
[----:B-1----:R-:W-:-:S04]  /*2b00*/  ISETP.NE.U32.AND P0, PT, R8, RZ, PT ;  /* 0x000000ff0800720c */ /* 0x002fc80003f05070 */
[----:B------:R-:W-:-:S13]  /*2b10*/  ISETP.NE.AND.EX P0, PT, R9, RZ, PT, P0 ;  /* 0x000000ff0900720c */ /* 0x000fda0003f05300 */
[----:B0-234-:R-:W-:Y:S05]  /*2b20*/  @!P0 BRA `(.L_x_41) ;  /* 0x0000000000288947 */ /* 0x01dfea0003800000 */
        /* <DEDUP_REMOVED lines=10> */
.L_x_41:
[----:B------:R-:W0:Y:S01]  /*2bd0*/  LDC.64 R42, c[0x0][0x640] ;  /* 0x00019000ff2a7b82 */ /* 0x000e220000000a00 */
[-CC-:B------:R-:W-:Y:S01]  /*2be0*/  SHF.R.U64 R31, R6, R0.reuse, R7.reuse ;  /* 0x00000000061f7219 */ /* 0x180fe20000001207 */
[----:B------:R-:W-:Y:S01]  /*2bf0*/  ULDC UR4, c[0x0][0x150] ;  /* 0x0000540000047ab9 */ /* 0x000fe20000000800 */
[----:B------:R-:W-:Y:S02]  /*2c00*/  SHF.R.U32.HI R0, RZ, R0, R7 ;  /* 0x00000000ff007219 */ /* 0x000fe40000011607 */
[----:B------:R-:W-:Y:S02]  /*2c10*/  IADD3 R5, P0, RZ, -R31, RZ ;  /* 0x8000001fff057210 */ /* 0x000fe40007f1e0ff */
[----:B------:R-:W-:Y:S01]  /*2c20*/  I2FP.F32.U32 R6, R14 ;  /* 0x0000000e00067245 */ /* 0x000fe20000201000 */
[----:B------:R-:W1:Y:S02]  /*2c30*/  LDC R4, c[0x0][0x618] ;  /* 0x00018600ff047b82 */ /* 0x000e640000000800 */
[----:B------:R-:W-:-:S02]  /*2c40*/  IMAD.X R3, RZ, RZ, ~R0, P0 ;  /* 0x000000ffff037224 */ /* 0x000fc400000e0e00 */
[----:B------:R-:W-:Y:S01]  /*2c50*/  FMUL R6, R6, UR4 ;  /* 0x0000000406067c20 */ /* 0x000fe20008400000 */
[----:B------:R-:W-:Y:S01]  /*2c60*/  ULDC UR4, c[0x0][0x154] ;  /* 0x0000550000047ab9 */ /* 0x000fe20000000800 */
[-C--:B------:R-:W-:Y:S02]  /*2c70*/  IMAD R0, R3, R12.reuse, RZ ;  /* 0x0000000c03007224 */ /* 0x080fe400078e02ff */
[----:B------:R-:W2:Y:S01]  /*2c80*/  LDC R24, c[0x0][0x608] ;  /* 0x00018200ff187b82 */ /* 0x000ea20000000800 */
[C---:B------:R-:W-:Y:S01]  /*2c90*/  IMAD.WIDE.U32 R2, R5.reuse, R12, R18 ;  /* 0x0000000c05027225 */ /* 0x040fe200078e0012 */
[----:B------:R-:W3:Y:S03]  /*2ca0*/  F2I.U32.TRUNC.NTZ R6, R6 ;  /* 0x0000000600067305 */ /* 0x000ee6000020f000 */
[----:B------:R-:W-:Y:S01]  /*2cb0*/  IMAD R5, R5, R13, R0 ;  /* 0x0000000d05057224 */ /* 0x000fe200078e0200 */
[----:B------:R-:W-:-:S02]  /*2cc0*/  I2FP.F32.U32 R0, R15 ;  /* 0x0000000f00007245 */ /* 0x000fc40000201000 */
[----:B------:R-:W4:Y:S01]  /*2cd0*/  LDC R26, c[0x0][0x658] ;  /* 0x00019600ff1a7b82 */ /* 0x000f220000000800 */
[----:B------:R-:W-:Y:S01]  /*2ce0*/  IMAD.IADD R3, R3, 0x1, R5 ;  /* 0x0000000103037824 */ /* 0x000fe200078e0205 */
[----:B0-----:R-:W-:Y:S01]  /*2cf0*/  ISETP.NE.U32.AND P0, PT, R42, RZ, PT ;  /* 0x000000ff2a00720c */ /* 0x001fe20003f05070 */
[----:B------:R-:W-:-:S03]  /*2d00*/  FMUL R0, R0, UR4 ;  /* 0x0000000400007c20 */ /* 0x000fc60008400000 */
[----:B------:R-:W-:Y:S01]  /*2d10*/  ISETP.NE.AND.EX P0, PT, R43, RZ, PT, P0 ;  /* 0x000000ff2b00720c */ /* 0x000fe20003f05300 */
[----:B------:R0:W0:Y:S01]  /*2d20*/  F2I.U32.TRUNC.NTZ R12, R0 ;  /* 0x00000000000c7305 */ /* 0x000022000020f000 */
[----:B------:R-:W0:Y:S01]  /*2d30*/  LDC R7, c[0x0][0x144] ;  /* 0x00005100ff077b82 */ /* 0x000e220000000800 */
[-CC-:B-1----:R-:W-:Y:S01]  /*2d40*/  SHF.R.U64 R8, R2, R4.reuse, R3.reuse ;  /* 0x0000000402087219 */ /* 0x182fe20000001203 */
[----:B---3--:R-:W-:Y:S01]  /*2d50*/  IMAD.MOV R6, RZ, RZ, -R6 ;  /* 0x000000ffff067224 */ /* 0x008fe200078e0a06 */
[----:B------:R-:W-:-:S05]  /*2d60*/  SHF.R.U32.HI R3, RZ, R4, R3 ;  /* 0x00000004ff037219 */ /* 0x000fca0000011603 */
[----:B------:R-:W1:Y:S01]  /*2d70*/  LDC R20, c[0x0][0x148] ;  /* 0x00005200ff147b82 */ /* 0x000e620000000800 */
[-CC-:B--2---:R-:W-:Y:S02]  /*2d80*/  SHF.R.U64 R10, R8, R24.reuse, R3.reuse ;  /* 0x00000018080a7219 */ /* 0x184fe40000001203 */
[----:B------:R-:W-:-:S05]  /*2d90*/  SHF.R.U32.HI R3, RZ, R24, R3 ;  /* 0x00000018ff037219 */ /* 0x000fca0000011603 */
[----:B------:R-:W2:Y:S01]  /*2da0*/  LDC R25, c[0x0][0x648] ;  /* 0x00019200ff197b82 */ /* 0x000ea20000000800 */
[-CC-:B----4-:R-:W-:Y:S02]  /*2db0*/  SHF.R.U64 R11, R10, R26.reuse, R3.reuse ;  /* 0x0000001a0a0b7219 */ /* 0x190fe40000001203 */
[----:B------:R-:W-:-:S03]  /*2dc0*/  SHF.R.U32.HI R3, RZ, R26, R3 ;  /* 0x0000001aff037219 */ /* 0x000fc60000011603 */
[----:B------:R-:W-:Y:S02]  /*2dd0*/  IMAD.MOV.U32 R2, RZ, RZ, R11 ;  /* 0x000000ffff027224 */ /* 0x000fe400078e000b */
[----:B------:R-:W3:Y:S01]  /*2de0*/  LDC R27, c[0x0][0x638] ;  /* 0x00018e00ff1b7b82 */ /* 0x000ee20000000800 */
[----:B0-----:R-:W-:-:S07]  /*2df0*/  IMAD R13, R7, R6, R14 ;  /* 0x00000006070d7224 */ /* 0x001fce00078e020e */
[----:B------:R-:W0:Y:S08]  /*2e00*/  LDC R41, c[0x0][0x610] ;  /* 0x00018400ff297b82 */ /* 0x000e300000000800 */
[----:B-----5:R-:W4:Y:S01]  /*2e10*/  LDC R21, c[0x0][0x600] ;  /* 0x00018000ff157b82 */ /* 0x020f220000000800 */
[----:B-1----:R-:W-:Y:S05]  /*2e20*/  @!P0 BRA `(.L_x_42) ;  /* 0x0000000000288947 */ /* 0x002fea0003800000 */
[----:B------:R-:W1:Y:S02]  /*2e30*/  LDC R0, c[0x0][0x64c] ;  /* 0x00019300ff007b82 */ /* 0x000e640000000800 */
[----:B-1----:R-:W-:-:S05]  /*2e40*/  IADD3 R7, P0, R11, R0, RZ ;  /* 0x000000000b077210 */ /* 0x002fca0007f1e0ff */
        /* <DEDUP_REMOVED lines=8> */
.L_x_42:
[----:B------:R-:W-:Y:S01]  /*2ed0*/  ISETP.NE.AND P0, PT, R17, 0x1, PT ;  /* 0x000000011100780c */ /* 0x000fe20003f05270 */
[----:B----4-:R-:W-:Y:S01]  /*2ee0*/  VIADD R5, R21, 0xffffffff ;  /* 0xffffffff15057836 */ /* 0x010fe20000000000 */
[----:B--2---:R-:W-:Y:S01]  /*2ef0*/  SHF.R.U64 R0, R2, R25, R3 ;  /* 0x0000001902007219 */ /* 0x004fe20000001203 */
[----:B------:R-:W-:Y:S01]  /*2f00*/  IMAD.MOV R12, RZ, RZ, -R12 ;  /* 0x000000ffff0c7224 */ /* 0x000fe200078e0a0c */
[----:B------:R-:W-:Y:S02]  /*2f10*/  LOP3.LUT R3, R10, R39, RZ, 0xc0, !PT ;  /* 0x000000270a037212 */ /* 0x000fe400078ec0ff */
[----:B------:R-:W-:Y:S01]  /*2f20*/  LOP3.LUT R2, R8, R5, RZ, 0xc0, !PT ;  /* 0x0000000508027212 */ /* 0x000fe200078ec0ff */
[----:B------:R-:W-:Y:S02]  /*2f30*/  IMAD.MOV R4, RZ, RZ, -R0 ;  /* 0x000000ffff047224 */ /* 0x000fe400078e0a00 */
[----:B------:R-:W-:Y:S02]  /*2f40*/  IMAD R0, R34, R0, R3 ;  /* 0x0000000022007224 */ /* 0x000fe400078e0203 */
[----:B---3--:R-:W-:-:S02]  /*2f50*/  IMAD R3, R4, R27, R11 ;  /* 0x0000001b04037224 */ /* 0x008fc400078e020b */
[----:B------:R-:W-:Y:S02]  /*2f60*/  @P0 IMAD R13, R20, R12, R15 ;  /* 0x0000000c140d0224 */ /* 0x000fe400078e020f */
[----:B------:R-:W-:Y:S02]  /*2f70*/  IMAD R3, R3, R21, R2 ;  /* 0x0000001503037224 */ /* 0x000fe400078e0202 */
[----:B0-----:R-:W-:Y:S02]  /*2f80*/  IMAD R0, R0, R41, R13 ;  /* 0x0000002900007224 */ /* 0x001fe400078e020d */
[----:B------:R-:W-:-:S03]  /*2f90*/  IMAD.MOV.U32 R4, RZ, RZ, 0x1 ;  /* 0x00000001ff047424 */ /* 0x000fc600078e00ff */
[----:B------:R-:W-:Y:S02]  /*2fa0*/  SEL R42, R3, R0, !P0 ;  /* 0x00000000032a7207 */ /* 0x000fe40004000000 */
[----:B------:R-:W-:Y:S02]  /*2fb0*/  PRMT R2, R4, 0x7610, R2 ;  /* 0x0000761004027816 */ /* 0x000fe40000000002 */
[----:B------:R-:W-:-:S07]  /*2fc0*/  SEL R0, R0, R3, !P0 ;  /* 0x0000000300007207 */ /* 0x000fce0004000000 */
.L_x_40:
[----:B------:R-:W-:Y:S01]  /*2fd0*/  LOP3.LUT P0, RZ, R2, 0xff, RZ, 0xc0, !PT ;  /* 0x000000ff02ff7812 */ /* 0x000fe2000780c0ff */
[----:B------:R-:W-:-:S12]  /*2fe0*/  IMAD.MOV.U32 R41, RZ, RZ, R0 ;  /* 0x000000ffff297224 */ /* 0x000fd800078e0000 */
[----:B------:R-:W-:Y:S05]  /*2ff0*/  @P0 BRA `(.L_x_43) ;  /* 0xffffffe400d40947 */ /* 0x000fea000383ffff */
[----:B------:R-:W-:Y:S05]  /*3000*/  EXIT ;  /* 0x000000000000794d */ /* 0x000fea0003800000 */
.L_x_8:
        /* <DEDUP_REMOVED lines=26> */
.L_x_45:
[----:B------:R-:W0:Y:S01]  /*31b0*/  LDC.64 R32, c[0x0][0x640] ;  /* 0x00019000ff207b82 */ /* 0x000e220000000a00 */
[-CC-:B------:R-:W-:Y:S01]  /*31c0*/  SHF.R.U64 R22, R14, R8.reuse, R15.reuse ;  /* 0x000000080e167219 */ /* 0x180fe2000000120f */
[----:B------:R-:W-:Y:S01]  /*31d0*/  IMAD.MOV.U32 R25, RZ, RZ, 0x1 ;  /* 0x00000001ff197424 */ /* 0x000fe200078e00ff */
[----:B------:R-:W-:Y:S02]  /*31e0*/  SHF.R.U32.HI R3, RZ, R8, R15 ;  /* 0x00000008ff037219 */ /* 0x000fe4000001160f */
[----:B------:R-:W-:-:S03]  /*31f0*/  IADD3 R7, P0, RZ, -R22, RZ ;  /* 0x80000016ff077210 */ /* 0x000fc60007f1e0ff */
[----:B------:R-:W1:Y:S02]  /*3200*/  LDC R12, c[0x0][0x618] ;  /* 0x00018600ff0c7b82 */ /* 0x000e640000000800 */
[----:B------:R-:W-:Y:S02]  /*3210*/  IMAD.X R3, RZ, RZ, ~R3, P0 ;  /* 0x000000ffff037224 */ /* 0x000fe400000e0e03 */
[----:B------:R-:W-:-:S04]  /*3220*/  IMAD.WIDE.U32 R10, R7, R26, R18 ;  /* 0x0000001a070a7225 */ /* 0x000fc800078e0012 */
[----:B------:R-:W2:Y:S01]  /*3230*/  LDC R14, c[0x0][0x608] ;  /* 0x00018200ff0e7b82 */ /* 0x000ea20000000800 */
[----:B------:R-:W-:-:S04]  /*3240*/  IMAD R8, R3, R26, RZ ;  /* 0x0000001a03087224 */ /* 0x000fc800078e02ff */
[----:B------:R-:W-:Y:S02]  /*3250*/  IMAD R3, R7, R27, R8 ;  /* 0x0000001b07037224 */ /* 0x000fe400078e0208 */
[----:B------:R-:W-:Y:S01]  /*3260*/  IMAD.MOV.U32 R7, RZ, RZ, -0x1 ;  /* 0xffffffffff077424 */ /* 0x000fe200078e00ff */
[----:B------:R-:W3:Y:S01]  /*3270*/  LDC R30, c[0x0][0x658] ;  /* 0x00019600ff1e7b82 */ /* 0x000ee20000000800 */
[----:B------:R-:W-:Y:S01]  /*3280*/  IMAD.IADD R3, R11, 0x1, R3 ;  /* 0x000000010b037824 */ /* 0x000fe200078e0203 */
[----:B0-----:R-:W-:-:S04]  /*3290*/  ISETP.NE.U32.AND P0, PT, R32, RZ, PT ;  /* 0x000000ff2000720c */ /* 0x001fc80003f05070 */
[----:B------:R-:W-:Y:S02]  /*32a0*/  ISETP.NE.AND.EX P0, PT, R33, RZ, PT, P0 ;  /* 0x000000ff2100720c */ /* 0x000fe40003f05300 */
        /* <DEDUP_REMOVED lines=24> */
.L_x_46:
[----:B------:R-:W-:Y:S02]  /*3430*/  ISETP.NE.AND P0, PT, R17, 0x1, PT ;  /* 0x000000011100780c */ /* 0x000fe40003f05270 */
[----:B-1----:R-:W-:Y:S01]  /*3440*/  SHF.R.U64 R8, R10, R8, R11 ;  /* 0x000000080a087219 */ /* 0x002fe2000000120b */
[----:B0-----:R-:W-:Y:S01]  /*3450*/  VIADD R11, R21, 0xffffffff ;  /* 0xffffffff150b7836 */ /* 0x001fe20000000000 */
[----:B------:R-:W-:Y:S02]  /*3460*/  SHF.L.U32 R5, R25, R30, RZ ;  /* 0x0000001e19057219 */ /* 0x000fe400000006ff */
[----:B------:R-:W-:Y:S01]  /*3470*/  LOP3.LUT R3, R26, R27, RZ, 0xc0, !PT ;  /* 0x0000001b1a037212 */ /* 0x000fe200078ec0ff */
[----:B------:R-:W-:Y:S01]  /*3480*/  IMAD.MOV R7, RZ, RZ, -R8 ;  /* 0x000000ffff077224 */ /* 0x000fe200078e0a08 */
[----:B------:R-:W-:-:S03]  /*3490*/  LOP3.LUT R20, R20, R11, RZ, 0xc0, !PT ;  /* 0x0000000b14147212 */ /* 0x000fc600078ec0ff */
[----:B------:R-:W-:Y:S02]  /*34a0*/  IMAD R5, R5, R8, R3 ;  /* 0x0000000805057224 */ /* 0x000fe400078e0203 */
[----:B------:R-:W-:Y:S02]  /*34b0*/  @P0 IMAD R6, R9, R24, R4 ;  /* 0x0000001809060224 */ /* 0x000fe400078e0204 */
[----:B--2---:R-:W-:Y:S02]  /*34c0*/  IMAD R3, R7, R23, R28 ;  /* 0x0000001707037224 */ /* 0x004fe400078e021c */
[----:B---3--:R-:W-:Y:S02]  /*34d0*/  IMAD R6, R5, R29, R6 ;  /* 0x0000001d05067224 */ /* 0x008fe400078e0206 */
[----:B------:R-:W-:Y:S02]  /*34e0*/  IMAD R3, R3, R21, R20 ;  /* 0x0000001503037224 */ /* 0x000fe400078e0214 */
[----:B------:R-:W-:-:S03]  /*34f0*/  IMAD.MOV.U32 R7, RZ, RZ, 0x1 ;  /* 0x00000001ff077424 */ /* 0x000fc600078e00ff */
[----:B------:R-:W-:Y:S02]  /*3500*/  SEL R20, R3, R6, !P0 ;  /* 0x0000000603147207 */ /* 0x000fe40004000000 */
[----:B------:R-:W-:Y:S01]  /*3510*/  SEL R21, R6, R3, !P0 ;  /* 0x0000000306157207 */ /* 0x000fe20004000000 */
[----:B------:R-:W-:-:S07]  /*3520*/  IMAD.MOV.U32 R3, RZ, RZ, R22 ;  /* 0x000000ffff037224 */ /* 0x000fce00078e0016 */
.L_x_44:
[----:B------:R-:W-:-:S08]  /*3530*/  NOP ;  /* 0x0000000000007918 */ /* 0x000fd00000000000 */
[----:B------:R-:W0:-:S00]  /*3540*/  USETMAXREG.DEALLOC.CTAPOOL 0x28 ;  /* 0x00000028000079c8 */ /* 0x000e0000080e0500 */
[----:B0-----:R-:W-:-:S13]  /*3550*/  ISETP.NE.AND P0, PT, R2, RZ, PT ;  /* 0x000000ff0200720c */ /* 0x001fda0003f05270 */
[----:B------:R-:W-:Y:S05]  /*3560*/  @P0 EXIT ;  /* 0x000000000000094d */ /* 0x000fea0003800000 */
[----:B------:R-:W-:Y:S01]  /*3570*/  LOP3.LUT P0, RZ, R7, 0xff, RZ, 0xc0, !PT ;  /* 0x000000ff07ff7812 */ /* 0x000fe2000780c0ff */
[----:B------:R-:W-:Y:S02]  /*3580*/  IMAD.MOV.U32 R6, RZ, RZ, 0x1 ;  /* 0x00000001ff067424 */ /* 0x000fe400078e00ff */
[----:B------:R-:W-:-:S10]  /*3590*/  IMAD.MOV.U32 R7, RZ, RZ, RZ ;  /* 0x000000ffff077224 */ /* 0x000fd400078e00ff */
[----:B------:R-:W-:Y:S05]  /*35a0*/  @!P0 BRA `(.L_x_47) ;  /* 0x0000000c00308947 */ /* 0x000fea0003800000 */
[----:B------:R-:W0:Y:S01]  /*35b0*/  LDC R2, c[0x0][0x28c] ;  /* 0x0000a300ff027b82 */ /* 0x000e220000000800 */
[----:B------:R-:W1:Y:S01]  /*35c0*/  S2R R12, SR_CgaCtaId ;  /* 0x00000000000c7919 */ /* 0x000e620000008800 */
[----:B------:R-:W-:Y:S01]  /*35d0*/  ULDC UR5, c[0x0][0x658] ;  /* 0x0001960000057ab9 */ /* 0x000fe20000000800 */
[----:B------:R-:W-:Y:S01]  /*35e0*/  UMOV UR6, 0xffffffff ;  /* 0xffffffff00067882 */ /* 0x000fe20000000000 */
[----:B------:R-:W-:Y:S01]  /*35f0*/  BSSY B0, `(.L_x_47) ;  /* 0x00000c7000007945 */ /* 0x000fe20003800000 */
[----:B------:R-:W-:Y:S01]  /*3600*/  USHF.L.U32 UR6, UR6, UR5, URZ ;  /* 0x0000000506067299 */ /* 0x000fe2000800063f */
[----:B------:R-:W-:Y:S01]  /*3610*/  IMAD.MOV.U32 R9, RZ, RZ, 0x1 ;  /* 0x00000001ff097424 */ /* 0x000fe200078e00ff */
[----:B------:R-:W-:Y:S01]  /*3620*/  LOP3.LUT R8, R16, 0x2, RZ, 0xfc, !PT ;  /* 0x0000000210087812 */ /* 0x000fe200078efcff */
[----:B------:R-:W-:Y:S01]  /*3630*/  IMAD.MOV.U32 R6, RZ, RZ, 0x1 ;  /* 0x00000001ff067424 */ /* 0x000fe200078e00ff */
[----:B------:R-:W-:Y:S01]  /*3640*/  ULDC UR4, c[0x0][0x600] ;  /* 0x0001800000047ab9 */ /* 0x000fe20000000800 */
[----:B------:R-:W-:Y:S01]  /*3650*/  IMAD.MOV.U32 R7, RZ, RZ, RZ ;  /* 0x000000ffff077224 */ /* 0x000fe200078e00ff */
[----:B------:R-:W-:Y:S01]  /*3660*/  UMOV UR7, 0x1 ;  /* 0x0000000100077882 */ /* 0x000fe20000000000 */
[----:B------:R-:W-:-:S02]  /*3670*/  UIADD3 UR15, UR4, -0x1, URZ ;  /* 0xffffffff040f7890 */ /* 0x000fc4000fffe03f */
[----:B------:R-:W-:Y:S02]  /*3680*/  USHF.L.U32 UR17, UR7, UR5, URZ ;  /* 0x0000000507117299 */ /* 0x000fe4000800063f */
[----:B------:R-:W-:Y:S01]  /*3690*/  ULOP3.LUT UR16, URZ, UR6, URZ, 0x33, !UPT ;  /* 0x000000063f107292 */ /* 0x000fe2000f8e333f */
[----:B------:R-:W-:Y:S01]  /*36a0*/  ULDC.64 UR20, c[0x0][0x198] ;  /* 0x0000660000147ab9 */ /* 0x000fe20000000a00 */
[----:B0-----:R-:W-:-:S05]  /*36b0*/  VIADD R2, R2, 0x1f ;  /* 0x0000001f02027836 */ /* 0x001fca0000000000 */
[----:B------:R-:W-:-:S04]  /*36c0*/  SHF.R.S32.HI R5, RZ, 0x1f, R2 ;  /* 0x0000001fff057819 */ /* 0x000fc80000011402 */
[----:B------:R-:W-:Y:S01]  /*36d0*/  LEA.HI R5, R5, R2, RZ, 0x5 ;  /* 0x0000000205057211 */ /* 0x000fe200078f28ff */
[C---:B-1----:R-:W-:Y:S02]  /*36e0*/  IMAD.SHL.U32 R11, R12.reuse, 0x4, RZ ;  /* 0x000000040c0b7824 */ /* 0x042fe400078e00ff */
[----:B------:R-:W-:Y:S01]  /*36f0*/  IMAD.SHL.U32 R12, R12, 0x80, RZ ;  /* 0x000000800c0c7824 */ /* 0x000fe200078e00ff */
[----:B------:R-:W-:Y:S02]  /*3700*/  SHF.R.S32.HI R10, RZ, 0x5, R5 ;  /* 0x00000005ff0a7819 */ /* 0x000fe40000011405 */
[----:B------:R-:W-:Y:S02]  /*3710*/  LOP3.LUT R11, R11, 0x4, RZ, 0xc0, !PT ;  /* 0x000000040b0b7812 */ /* 0x000fe400078ec0ff */
[----:B------:R-:W-:Y:S01]  /*3720*/  LOP3.LUT R12, R12, 0x80, RZ, 0xc0, !PT ;  /* 0x000000800c0c7812 */ /* 0x000fe200078ec0ff */
[----:B------:R-:W-:-:S07]  /*3730*/  VIADD R13, R10, 0x1 ;  /* 0x000000010a0d7836 */ /* 0x000fce0000000000 */
.L_x_58:
[----:B------:R-:W-:-:S03]  /*3740*/  UMOV UR4, 0xffffffff ;  /* 0xffffffff00047882 */ /* 0x000fc60000000000 */
[----:B------:R-:W-:Y:S05]  /*3750*/  BRA.DIV UR4, `(.L_x_48) ;  /* 0x0000001a04c47947 */ /* 0x000fea000b800000 */
[----:B------:R-:W-:-:S13]  /*3760*/  ELECT P6, URZ, PT ;  /* 0x00000000003f782f */ /* 0x000fda00038c0000 */
.L_x_91:
[----:B------:R-:W0:Y:S01]  /*3770*/  LDC R2, c[0x0][0x28c] ;  /* 0x0000a300ff027b82 */ /* 0x000e220000000800 */
[----:B------:R-:W-:Y:S01]  /*3780*/  BSSY B1, `(.L_x_49) ;  /* 0x0000038000017945 */ /* 0x000fe20003800000 */
[----:B0-----:R-:W-:-:S13]  /*3790*/  ISETP.LT.OR P6, PT, R2, 0x1, !P6 ;  /* 0x000000010200780c */ /* 0x001fda00077c1670 */
[----:B------:R-:W-:Y:S05]  /*37a0*/  @P6 BRA `(.L_x_50) ;  /* 0x0000000000d46947 */ /* 0x000fea0003800000 */
[----:B------:R-:W-:Y:S02]  /*37b0*/  IMAD R20, R20, 0x8, R11 ;  /* 0x0000000814147824 */ /* 0x000fe400078e020b */
[----:B------:R-:W-:Y:S02]  /*37c0*/  IMAD.SHL.U32 R21, R21, 0x80, RZ ;  /* 0x0000008015157824 */ /* 0x000fe400078e00ff */
[----:B------:R-:W-:Y:S02]  /*37d0*/  IMAD.MOV.U32 R24, RZ, RZ, RZ ;  /* 0x000000ffff187224 */ /* 0x000fe400078e00ff */
[----:B------:R-:W-:Y:S02]  /*37e0*/  IMAD.MOV.U32 R2, RZ, RZ, R13 ;  /* 0x000000ffff027224 */ /* 0x000fe400078e000d */
[----:B------:R-:W-:Y:S02]  /*37f0*/  IMAD.MOV.U32 R4, RZ, RZ, R6 ;  /* 0x000000ffff047224 */ /* 0x000fe400078e0006 */
[----:B------:R-:W-:-:S07]  /*3800*/  IMAD.MOV.U32 R5, RZ, RZ, R7 ;  /* 0x000000ffff057224 */ /* 0x000fce00078e0007 */
.L_x_53:
[----:B------:R-:W0:Y:S01]  /*3810*/  S2R R15, SR_CgaCtaId ;  /* 0x00000000000f7919 */ /* 0x000e220000008800 */
[----:B------:R-:W-:Y:S02]  /*3820*/  MOV R14, 0x400 ;  /* 0x00000400000e7802 */ /* 0x000fe40000000f00 */
[----:B------:R-:W-:Y:S02]  /*3830*/  ISETP.NE.AND P1, PT, R0, RZ, PT ;  /* 0x000000ff0000720c */ /* 0x000fe40003f25270 */
[----:B0-----:R-:W-:Y:S02]  /*3840*/  LEA R22, R15, R14, 0x18 ;  /* 0x0000000e0f167211 */ /* 0x001fe400078ec0ff */
[----:B------:R-:W-:-:S09]  /*3850*/  SHF.L.U32 R14, R4, 0x1f, RZ ;  /* 0x0000001f040e7819 */ /* 0x000fd200000006ff */
[----:B------:R-:W0:Y:S01]  /*3860*/  @!P1 LDC R15, c[0x0][0x500] ;  /* 0x00014000ff0f9b82 */ /* 0x000e220000000800 */
[----:B------:R-:W-:-:S04]  /*3870*/  IMAD R23, R5, 0x8, R22 ;  /* 0x0000000805177824 */ /* 0x000fc800078e0216 */
[----:B------:R-:W1:Y:S02]  /*3880*/  SYNCS.PHASECHK.TRANS64.TRYWAIT P0, [R23+URZ+0xd0], R14 ;  /* 0x0000d00e170075a7 */ /* 0x000e64000800017f */
[----:B-1----:R-:W-:Y:S05]  /*3890*/  @!P0 BRA `(.L_x_51) ;  /* 0x0000001800948947 */ /* 0x002fea0003800000 */
.L_x_92:
[----:B-1----:R-:W-:Y:S01]  /*38a0*/  PRMT R14, R8, 0x9910, RZ ;  /* 0x00009910080e7816 */ /* 0x002fe200000000ff */
[----:B0-----:R0:W-:Y:S03]  /*38b0*/  @!P1 SYNCS.ARRIVE.TRANS64 RZ, [R23+URZ], R15 ;  /* 0x0000000f17ff99a7 */ /* 0x0011e6000800003f */
[----:B------:R-:W-:-:S13]  /*38c0*/  ISETP.NE.AND P0, PT, R14, 0x2, PT ;  /* 0x000000020e00780c */ /* 0x000fda0003f05270 */
[----:B0-----:R-:W-:Y:S05]  /*38d0*/  @P0 BRA `(.L_x_52) ;  /* 0x0000000000040947 */ /* 0x001fea0003800000 */
[----:B------:R-:W-:Y:S01]  /*38e0*/  BPT.TRAP 0x1 ;  /* 0x000000040000795c */ /* 0x000fe20000300000 */
.L_x_52:
[----:B------:R-:W-:Y:S01]  /*38f0*/  IMAD R14, R5, 0x100, R12 ;  /* 0x00000100050e7824 */ /* 0x000fe200078e020c */
[----:B------:R-:W-:Y:S01]  /*3900*/  R2UR UR9, R23 ;  /* 0x00000000170972ca */ /* 0x000fe200000e0000 */
[--C-:B------:R-:W-:Y:S01]  /*3910*/  IMAD R15, R5, 0x2000, R22.reuse ;  /* 0x00002000050f7824 */ /* 0x100fe200078e0216 */
[----:B------:R-:W-:Y:S01]  /*3920*/  UIADD3 UR4, UP0, UR20, 0xf0, URZ ;  /* 0x000000f014047890 */ /* 0x000fe2000ff1e03f */
[----:B------:R-:W-:Y:S01]  /*3930*/  IMAD R14, R14, 0x2, R22 ;  /* 0x000000020e0e7824 */ /* 0x000fe200078e0216 */
[----:B------:R-:W-:Y:S01]  /*3940*/  R2UR UR11, R21 ;  /* 0x00000000150b72ca */ /* 0x000fe200000e0000 */
[----:B------:R-:W-:Y:S01]  /*3950*/  VIADD R2, R2, 0xffffffff ;  /* 0xffffffff02027836 */ /* 0x000fe20000000000 */
[----:B------:R-:W-:Y:S01]  /*3960*/  R2UR UR5, R15 ;  /* 0x000000000f0572ca */ /* 0x000fe200000e0000 */
[----:B------:R-:W-:Y:S01]  /*3970*/  UIADD3 UR22, UP1, UR20, 0x1f0, URZ ;  /* 0x000001f014167890 */ /* 0x000fe2000ff3e03f */
[----:B------:R-:W-:Y:S01]  /*3980*/  R2UR UR8, R14 ;  /* 0x000000000e0872ca */ /* 0x000fe200000e0000 */
[----:B------:R-:W-:Y:S01]  /*3990*/  VIADD R5, R5, 0x1 ;  /* 0x0000000105057836 */ /* 0x000fe20000000000 */
[----:B------:R-:W-:Y:S01]  /*39a0*/  R2UR UR10, R24 ;  /* 0x00000000180a72ca */ /* 0x000fe200000e0000 */
[----:B------:R-:W-:Y:S01]  /*39b0*/  UIADD3.X UR23, URZ, UR21, URZ, UP1, !UPT ;  /* 0x000000153f177290 */ /* 0x000fe20008ffe43f */
[----:B------:R-:W-:Y:S01]  /*39c0*/  R2UR UR12, R3 ;  /* 0x00000000030c72ca */ /* 0x000fe200000e0000 */
[----:B------:R-:W-:Y:S01]  /*39d0*/  UMOV UR6, 0x0 ;  /* 0x0000000000067882 */ /* 0x000fe20000000000 */
[----:B------:R-:W-:Y:S01]  /*39e0*/  R2UR UR18, R20 ;  /* 0x00000000141272ca */ /* 0x000fe200000e0000 */
[----:B------:R-:W-:Y:S01]  /*39f0*/  UMOV UR7, 0x10000000 ;  /* 0x1000000000077882 */ /* 0x000fe20000000000 */
[----:B------:R-:W-:Y:S01]  /*3a00*/  ISETP.GT.AND P1, PT, R2, 0x1, PT ;  /* 0x000000010200780c */ /* 0x000fe20003f24270 */
[----:B------:R-:W-:Y:S01]  /*3a10*/  UMOV UR19, 0x30000 ;  /* 0x0003000000137882 */ /* 0x000fe20000000000 */
[C---:B------:R-:W-:Y:S01]  /*3a20*/  ISETP.NE.AND P0, PT, R5.reuse, 0x1a, PT ;  /* 0x0000001a0500780c */ /* 0x040fe20003f05270 */
[----:B------:R-:W-:Y:S01]  /*3a30*/  UIADD3 UR13, UR5, 0x280, URZ ;  /* 0x00000280050d7890 */ /* 0x000fe2000fffe03f */
[----:B------:R-:W-:Y:S01]  /*3a40*/  VIADD R24, R24, 0x20 ;  /* 0x0000002018187836 */ /* 0x000fe20000000000 */
[----:B------:R-:W-:Y:S01]  /*3a50*/  UIADD3.X UR5, URZ, UR21, URZ, UP0, !UPT ;  /* 0x000000153f057290 */ /* 0x000fe200087fe43f */
[----:B------:R-:W-:Y:S01]  /*3a60*/  SEL R15, RZ, 0x1, P0 ;  /* 0x00000001ff0f7807 */ /* 0x000fe20000000000 */
[----:B------:R-:W-:Y:S01]  /*3a70*/  UIADD3 UR14, UR8, 0x34280, URZ ;  /* 0x00034280080e7890 */ /* 0x000fe2000fffe03f */
[----:B------:R-:W-:-:S02]  /*3a80*/  SEL R5, R5, RZ, P0 ;  /* 0x000000ff05057207 */ /* 0x000fc40000000000 */
[----:B------:R-:W-:Y:S01]  /*3a90*/  UMOV UR8, UR13 ;  /* 0x0000000d00087c82 */ /* 0x000fe20008000000 */
[----:B------:R-:W-:-:S03]  /*3aa0*/  LOP3.LUT R4, R4, R15, RZ, 0x3c, !PT ;  /* 0x0000000f04047212 */ /* 0x000fc600078e3cff */
[----:B------:R0:W-:Y:S02]  /*3ab0*/  UTMALDG.3D [UR8], [UR4], desc[UR6] ;  /* 0x00000608040075b4 */ /* 0x0001e40008011000 */
[----:B0-----:R-:W-:Y:S01]  /*3ac0*/  UMOV UR8, UR14 ;  /* 0x0000000e00087c82 */ /* 0x001fe20008000000 */
[----:B------:R-:W-:Y:S02]  /*3ad0*/  UMOV UR11, UR18 ;  /* 0x00000012000b7c82 */ /* 0x000fe40008000000 */
[----:B------:R0:W-:Y:S02]  /*3ae0*/  UTMALDG.3D.MULTICAST [UR8], [UR22], UR19, desc[UR6] ;  /* 0x00000608160073b4 */ /* 0x0001e40008011813 */
[----:B0-----:R-:W-:Y:S05]  /*3af0*/  @P1 BRA `(.L_x_53) ;  /* 0xfffffffc00441947 */ /* 0x001fea000383ffff */
.L_x_50:
[----:B------:R-:W-:Y:S05]  /*3b00*/  BSYNC B1 ;  /* 0x0000000000017941 */ /* 0x000fea0003800000 */
.L_x_49:
[----:B------:R-:W-:Y:S01]  /*3b10*/  LOP3.LUT P1, RZ, R9, 0xff, RZ, 0xc0, !PT ;  /* 0x000000ff09ff7812 */ /* 0x000fe2000782c0ff */
[C---:B------:R-:W-:Y:S01]  /*3b20*/  IMAD.IADD R4, R10.reuse, 0x1, R7 ;  /* 0x000000010a047824 */ /* 0x040fe200078e0207 */
[----:B------:R-:W-:Y:S01]  /*3b30*/  ULDC.64 UR4, c[0x0][0x650] ;  /* 0x0001940000047ab9 */ /* 0x000fe20000000a00 */
[----:B------:R-:W-:Y:S01]  /*3b40*/  ISETP.GE.U32.AND P2, PT, R10, 0x1a, PT ;  /* 0x0000001a0a00780c */ /* 0x000fe20003f46070 */
[----:B------:R-:W-:Y:S01]  /*3b50*/  BSSY B1, `(.L_x_54) ;  /* 0x000006e000017945 */ /* 0x000fe20003800000 */
[----:B------:R-:W-:Y:S01]  /*3b60*/  IMAD.MOV.U32 R21, RZ, RZ, -0x1 ;  /* 0xffffffffff157424 */ /* 0x000fe200078e00ff */
[----:B------:R-:W-:Y:S01]  /*3b70*/  ISETP.GT.U32.AND P0, PT, R4, 0x19, PT ;  /* 0x000000190400780c */ /* 0x000fe20003f04070 */
[----:B------:R-:W-:Y:S01]  /*3b80*/  IMAD.MOV.U32 R20, RZ, RZ, -0x1 ;  /* 0xffffffffff147424 */ /* 0x000fe200078e00ff */
[----:B------:R-:W-:Y:S02]  /*3b90*/  PRMT R9, RZ, 0x7610, R9 ;  /* 0x00007610ff097816 */ /* 0x000fe40000000009 */
[----:B------:R-:W-:-:S03]  /*3ba0*/  ISETP.LT.U32.AND P0, PT, R10, 0x1a, P0 ;  /* 0x0000001a0a00780c */ /* 0x000fc60000701070 */
[----:B------:R-:W0:Y:S01]  /*3bb0*/  @P1 S2R R3, SR_CgaCtaId ;  /* 0x0000000000031919 */ /* 0x000e220000008800 */
[----:B------:R-:W-:-:S04]  /*3bc0*/  @P1 MOV R2, 0x400 ;  /* 0x0000040000021802 */ /* 0x000fc80000000f00 */
[----:B0-----:R-:W-:Y:S01]  /*3bd0*/  @P1 LEA R5, R3, R2, 0x18 ;  /* 0x0000000203051211 */ /* 0x001fe200078ec0ff */
[----:B------:R-:W-:-:S03]  /*3be0*/  IMAD.WIDE.U32 R2, R4, 0x4ec4ec4f, RZ ;  /* 0x4ec4ec4f04027825 */ /* 0x000fc600078e00ff */
[----:B------:R0:W-:Y:S01]  /*3bf0*/  @P1 SYNCS.ARRIVE.TRANS64.A1T0 RZ, [R5+URZ+0x1b8], RZ ;  /* 0x0001b8ff05ff19a7 */ /* 0x0001e2000810003f */
[----:B------:R-:W-:Y:S02]  /*3c00*/  IADD3 R18, P1, R18, UR36, RZ ;  /* 0x0000002412127c10 */ /* 0x000fe4000ff3e0ff */
[----:B------:R-:W-:Y:S02]  /*3c10*/  PRMT R2, RZ, 0x7610, R2 ;  /* 0x00007610ff027816 */ /* 0x000fe40000000002 */
[----:B------:R-:W-:Y:S02]  /*3c20*/  IADD3.X R19, R19, UR42, RZ, P1, !PT ;  /* 0x0000002a13137c10 */ /* 0x000fe40008ffe4ff */
[----:B0-----:R-:W-:Y:S02]  /*3c30*/  SHF.R.U32.HI R5, RZ, 0x3, R3 ;  /* 0x00000003ff057819 */ /* 0x001fe40000011603 */
[----:B------:R-:W-:Y:S02]  /*3c40*/  SEL R3, RZ, 0x1, !P0 ;  /* 0x00000001ff037807 */ /* 0x000fe40004000000 */
[----:B------:R-:W-:Y:S01]  /*3c50*/  ISETP.GE.U32.AND P0, PT, R18, UR4, PT ;  /* 0x0000000412007c0c */ /* 0x000fe2000bf06070 */
[----:B------:R-:W-:Y:S01]  /*3c60*/  IMAD R7, R5, -0x1a, R4 ;  /* 0xffffffe605077824 */ /* 0x000fe200078e0204 */
[----:B------:R-:W-:Y:S01]  /*3c70*/  LOP3.LUT R6, R6, R3, RZ, 0x3c, !PT ;  /* 0x0000000306067212 */ /* 0x000fe200078e3cff */
[----:B------:R-:W-:Y:S01]  /*3c80*/  IMAD.MOV.U32 R3, RZ, RZ, -0x1 ;  /* 0xffffffffff037424 */ /* 0x000fe200078e00ff */
[----:B------:R-:W-:-:S02]  /*3c90*/  ISETP.GE.U32.AND.EX P0, PT, R19, UR5, PT, P0 ;  /* 0x0000000513007c0c */ /* 0x000fc4000bf06100 */
[----:B------:R-:W-:-:S11]  /*3ca0*/  @P2 LOP3.LUT R6, R6, 0x1, R5, 0x78, !PT ;  /* 0x0000000106062812 */ /* 0x000fd600078e7805 */
[----:B------:R-:W-:Y:S05]  /*3cb0*/  @P0 BRA `(.L_x_55) ;  /* 0x00000004005c0947 */ /* 0x000fea0003800000 */
[----:B------:R-:W0:Y:S01]  /*3cc0*/  S2R R15, SR_CTAID.X ;  /* 0x00000000000f7919 */ /* 0x000e220000002500 */
[----:B------:R-:W-:Y:S01]  /*3cd0*/  ULDC.64 UR4, c[0x0][0x628] ;  /* 0x00018a0000047ab9 */ /* 0x000fe20000000a00 */
[----:B------:R-:W-:Y:S01]  /*3ce0*/  ULDC UR7, c[0x0][0x630] ;  /* 0x00018c0000077ab9 */ /* 0x000fe20000000800 */
[----:B------:R-:W-:Y:S01]  /*3cf0*/  ISETP.NE.U32.AND P0, PT, RZ, UR4, PT ;  /* 0x00000004ff007c0c */ /* 0x000fe2000bf05070 */
[----:B------:R-:W1:Y:S01]  /*3d00*/  S2R R20, SR_CTAID.Y ;  /* 0x0000000000147919 */ /* 0x000e620000002600 */
[----:B------:R-:W-:Y:S01]  /*3d10*/  ULDC UR8, c[0x0][0x150] ;  /* 0x0000540000087ab9 */ /* 0x000fe20000000800 */
[----:B------:R-:W-:Y:S01]  /*3d20*/  IMAD.MOV.U32 R2, RZ, RZ, R18 ;  /* 0x000000ffff027224 */ /* 0x000fe200078e0012 */
[----:B------:R-:W-:Y:S01]  /*3d30*/  ISETP.NE.AND.EX P0, PT, RZ, UR5, PT, P0 ;  /* 0x00000005ff007c0c */ /* 0x000fe2000bf05300 */
[----:B------:R-:W-:Y:S01]  /*3d40*/  IMAD.MOV.U32 R3, RZ, RZ, R19 ;  /* 0x000000ffff037224 */ /* 0x000fe200078e0013 */
[----:B0-----:R-:W-:-:S11]  /*3d50*/  I2FP.F32.U32 R22, R15 ;  /* 0x0000000f00167245 */ /* 0x001fd60000201000 */
[----:B------:R-:W-:Y:S05]  /*3d60*/  @!P0 BRA `(.L_x_56) ;  /* 0x0000000000288947 */ /* 0x000fea0003800000 */
[----:B------:R-:W-:Y:S02]  /*3d70*/  ULDC UR6, c[0x0][0x634] ;  /* 0x00018d0000067ab9 */ /* 0x000fe40000000800 */
[----:B------:R-:W-:-:S05]  /*3d80*/  IADD3 R3, P0, R18, UR6, RZ ;  /* 0x0000000612037c10 */ /* 0x000fca000ff1e0ff */
[----:B------:R-:W-:-:S04]  /*3d90*/  IMAD.X R21, RZ, RZ, R19, P0 ;  /* 0x000000ffff157224 */ /* 0x000fc800000e0613 */
[----:B------:R-:W-:-:S04]  /*3da0*/  IMAD.WIDE.U32 R4, R21, UR4, RZ ;  /* 0x0000000415047c25 */ /* 0x000fc8000f8e00ff */
[----:B------:R-:W-:-:S04]  /*3db0*/  IMAD.WIDE.U32 R4, P0, R3, UR5, R4 ;  /* 0x0000000503047c25 */ /* 0x000fc8000f800004 */
[----:B------:R-:W-:-:S04]  /*3dc0*/  IMAD.WIDE.U32 R2, R3, UR4, RZ ;  /* 0x0000000403027c25 */ /* 0x000fc8000f8e00ff */
[----:B------:R-:W-:Y:S01]  /*3dd0*/  IMAD.MOV.U32 R2, RZ, RZ, R5 ;  /* 0x000000ffff027224 */ /* 0x000fe200078e0005 */
[----:B------:R-:W-:Y:S01]  /*3de0*/  IADD3 RZ, P1, R3, R4, RZ ;  /* 0x0000000403ff7210 */ /* 0x000fe20007f3e0ff */
[----:B------:R-:W-:-:S04]  /*3df0*/  IMAD.X R3, RZ, RZ, RZ, P0 ;  /* 0x000000ffff037224 */ /* 0x000fc800000e06ff */
[----:B------:R-:W-:-:S08]  /*3e00*/  IMAD.WIDE.U32.X R2, R21, UR5, R2, P1 ;  /* 0x0000000515027c25 */ /* 0x000fd000088e0402 */
.L_x_56:
[--C-:B------:R-:W-:Y:S01]  /*3e10*/  SHF.R.U64 R14, R2, UR7, R3.reuse ;  /* 0x00000007020e7c19 */ /* 0x100fe20008001203 */
[----:B------:R-:W-:Y:S01]  /*3e20*/  FMUL R22, R22, UR8 ;  /* 0x0000000816167c20 */ /* 0x000fe20008400000 */
[----:B------:R-:W-:Y:S01]  /*3e30*/  SHF.R.U32.HI R2, RZ, UR7, R3 ;  /* 0x00000007ff027c19 */ /* 0x000fe20008011603 */
[----:B------:R-:W0:Y:S01]  /*3e40*/  LDC R4, c[0x0][0x144] ;  /* 0x00005100ff047b82 */ /* 0x000e220000000800 */
[----:B------:R-:W-:Y:S01]  /*3e50*/  IADD3 R21, P0, RZ, -R14, RZ ;  /* 0x8000000eff157210 */ /* 0x000fe20007f1e0ff */
[----:B------:R-:W-:Y:S01]  /*3e60*/  ULDC.64 UR4, c[0x0][0x620] ;  /* 0x0001880000047ab9 */ /* 0x000fe20000000a00 */
[----:B-1----:R-:W-:Y:S01]  /*3e70*/  I2FP.F32.U32 R3, R20 ;  /* 0x0000001400037245 */ /* 0x002fe20000201000 */
[----:B------:R-:W-:Y:S01]  /*3e80*/  ULDC UR6, c[0x0][0x154] ;  /* 0x0000550000067ab9 */ /* 0x000fe20000000800 */
[----:B------:R-:W1:Y:S01]  /*3e90*/  F2I.U32.TRUNC.NTZ R22, R22 ;  /* 0x0000001600167305 */ /* 0x000e62000020f000 */
[----:B------:R-:W-:Y:S01]  /*3ea0*/  IMAD.X R2, RZ, RZ, ~R2, P0 ;  /* 0x000000ffff027224 */ /* 0x000fe200000e0e02 */
[----:B------:R-:W-:Y:S01]  /*3eb0*/  ISETP.NE.AND P2, PT, R17, 0x1, PT ;  /* 0x000000011100780c */ /* 0x000fe20003f45270 */
[----:B------:R-:W-:Y:S01]  /*3ec0*/  FMUL R23, R3, UR6 ;  /* 0x0000000603177c20 */ /* 0x000fe20008400000 */
[----:B------:R-:W2:Y:S01]  /*3ed0*/  LDC R25, c[0x0][0x148] ;  /* 0x00005200ff197b82 */ /* 0x000ea20000000800 */
[----:B------:R-:W-:Y:S01]  /*3ee0*/  IMAD R2, R2, UR4, RZ ;  /* 0x0000000402027c24 */ /* 0x000fe2000f8e02ff */
[----:B------:R-:W-:Y:S01]  /*3ef0*/  ULDC.64 UR6, c[0x0][0x640] ;  /* 0x0001900000067ab9 */ /* 0x000fe20000000a00 */
[----:B------:R-:W-:Y:S01]  /*3f00*/  IMAD.MOV.U32 R3, RZ, RZ, R19 ;  /* 0x000000ffff037224 */ /* 0x000fe200078e0013 */
[----:B------:R-:W-:Y:S01]  /*3f10*/  ISETP.NE.U32.AND P0, PT, RZ, UR6, PT ;  /* 0x00000006ff007c0c */ /* 0x000fe2000bf05070 */
[----:B------:R-:W-:Y:S01]  /*3f20*/  IMAD R5, R21, UR5, R2 ;  /* 0x0000000515057c24 */ /* 0x000fe2000f8e0202 */
[----:B------:R-:W3:Y:S01]  /*3f30*/  F2I.U32.TRUNC.NTZ R23, R23 ;  /* 0x0000001700177305 */ /* 0x000ee2000020f000 */
[----:B------:R-:W-:Y:S01]  /*3f40*/  IMAD.MOV.U32 R2, RZ, RZ, R18 ;  /* 0x000000ffff027224 */ /* 0x000fe200078e0012 */
[----:B------:R-:W-:-:S03]  /*3f50*/  ISETP.NE.AND.EX P0, PT, RZ, UR7, PT, P0 ;  /* 0x00000007ff007c0c */ /* 0x000fc6000bf05300 */
[----:B------:R-:W-:Y:S01]  /*3f60*/  IMAD.WIDE.U32 R2, R21, UR4, R2 ;  /* 0x0000000415027c25 */ /* 0x000fe2000f8e0002 */
[----:B------:R-:W-:-:S03]  /*3f70*/  ULDC UR4, c[0x0][0x618] ;  /* 0x0001860000047ab9 */ /* 0x000fc60000000800 */
[----:B------:R-:W-:Y:S02]  /*3f80*/  IMAD.IADD R3, R3, 0x1, R5 ;  /* 0x0000000103037824 */ /* 0x000fe400078e0205 */
[----:B-1----:R-:W-:-:S03]  /*3f90*/  IMAD.MOV R22, RZ, RZ, -R22 ;  /* 0x000000ffff167224 */ /* 0x002fc600078e0a16 */
[----:B------:R-:W-:Y:S01]  /*3fa0*/  SHF.R.U64 R21, R2, UR4, R3 ;  /* 0x0000000402157c19 */ /* 0x000fe20008001203 */
[----:B0-----:R-:W-:Y:S01]  /*3fb0*/  IMAD R15, R4, R22, R15 ;  /* 0x00000016040f7224 */ /* 0x001fe200078e020f */
[----:B------:R-:W-:Y:S01]  /*3fc0*/  SHF.R.U32.HI R2, RZ, UR4, R3 ;  /* 0x00000004ff027c19 */ /* 0x000fe20008011603 */
[----:B------:R-:W-:Y:S01]  /*3fd0*/  ULDC UR4, c[0x0][0x608] ;  /* 0x0001820000047ab9 */ /* 0x000fe20000000800 */
[----:B---3--:R-:W-:Y:S02]  /*3fe0*/  IMAD.MOV R4, RZ, RZ, -R23 ;  /* 0x000000ffff047224 */ /* 0x008fe400078e0a17 */
[--C-:B------:R-:W-:Y:S02]  /*3ff0*/  SHF.R.U64 R22, R21, UR4, R2.reuse ;  /* 0x0000000415167c19 */ /* 0x100fe40008001202 */
[----:B------:R-:W-:Y:S01]  /*4000*/  SHF.R.U32.HI R3, RZ, UR4, R2 ;  /* 0x00000004ff037c19 */ /* 0x000fe20008011602 */
[----:B------:R-:W-:Y:S01]  /*4010*/  ULDC UR4, c[0x0][0x658] ;  /* 0x0001960000047ab9 */ /* 0x000fe20000000800 */
[----:B--2---:R-:W-:-:S02]  /*4020*/  @P2 IMAD R15, R25, R4, R20 ;  /* 0x00000004190f2224 */ /* 0x004fc400078e0214 */
[--C-:B------:R-:W-:Y:S02]  /*4030*/  SHF.R.U64 R20, R22, UR4, R3.reuse ;  /* 0x0000000416147c19 */ /* 0x100fe40008001203 */
[----:B------:R-:W-:-:S03]  /*4040*/  SHF.R.U32.HI R23, RZ, UR4, R3 ;  /* 0x00000004ff177c19 */ /* 0x000fc60008011603 */
[----:B------:R-:W-:Y:S02]  /*4050*/  IMAD.MOV.U32 R4, RZ, RZ, R20 ;  /* 0x000000ffff047224 */ /* 0x000fe400078e0014 */
[----:B------:R-:W-:Y:S01]  /*4060*/  IMAD.MOV.U32 R3, RZ, RZ, R23 ;  /* 0x000000ffff037224 */ /* 0x000fe200078e0017 */
[----:B------:R-:W-:Y:S06]  /*4070*/  @!P0 BRA `(.L_x_57) ;  /* 0x00000000002c8947 */ /* 0x000fec0003800000 */
        /* <DEDUP_REMOVED lines=9> */
[----:B------:R-:W-:-:S04]  /*4110*/  IMAD.WIDE.U32.X R2, R23, UR7, R2, P1 ;  /* 0x0000000717027c25 */ /* 0x000fc800088e0402 */
[----:B------:R-:W-:-:S07]  /*4120*/  IMAD.MOV.U32 R4, RZ, RZ, R2 ;  /* 0x000000ffff047224 */ /* 0x000fce00078e0002 */
.L_x_57:
[----:B------:R-:W-:Y:S01]  /*4130*/  ULDC UR4, c[0x0][0x648] ;  /* 0x0001920000047ab9 */ /* 0x000fe20000000800 */
[----:B------:R-:W-:Y:S01]  /*4140*/  LOP3.LUT R2, R22, UR16, RZ, 0xc0, !PT ;  /* 0x0000001016027c12 */ /* 0x000fe2000f8ec0ff */
[----:B------:R-:W-:Y:S01]  /*4150*/  ULDC UR5, c[0x0][0x610] ;  /* 0x0001840000057ab9 */ /* 0x000fe20000000800 */
[----:B------:R-:W-:Y:S01]  /*4160*/  SHF.R.U64 R3, R4, UR4, R3 ;  /* 0x0000000404037c19 */ /* 0x000fe20008001203 */
[----:B------:R-:W-:Y:S01]  /*4170*/  ULDC UR4, c[0x0][0x638] ;  /* 0x00018e0000047ab9 */ /* 0x000fe20000000800 */
[----:B------:R-:W-:-:S03]  /*4180*/  LOP3.LUT R21, R21, UR15, RZ, 0xc0, !PT ;  /* 0x0000000f15157c12 */ /* 0x000fc6000f8ec0ff */
[----:B------:R-:W-:Y:S02]  /*4190*/  IMAD.MOV R5, RZ, RZ, -R3 ;  /* 0x000000ffff057224 */ /* 0x000fe400078e0a03 */
[----:B------:R-:W-:Y:S02]  /*41a0*/  IMAD R2, R3, UR17, R2 ;  /* 0x0000001103027c24 */ /* 0x000fe4000f8e0202 */
[----:B------:R-:W-:Y:S01]  /*41b0*/  IMAD R20, R5, UR4, R20 ;  /* 0x0000000405147c24 */ /* 0x000fe2000f8e0214 */
[----:B------:R-:W-:Y:S01]  /*41c0*/  ULDC UR4, c[0x0][0x600] ;  /* 0x0001800000047ab9 */ /* 0x000fe20000000800 */
[----:B------:R-:W-:Y:S02]  /*41d0*/  IMAD R15, R2, UR5, R15 ;  /* 0x00000005020f7c24 */ /* 0x000fe4000f8e020f */
[----:B------:R-:W-:Y:S02]  /*41e0*/  IMAD R4, R20, UR4, R21 ;  /* 0x0000000414047c24 */ /* 0x000fe4000f8e0215 */
[----:B------:R-:W-:-:S02]  /*41f0*/  IMAD.MOV.U32 R2, RZ, RZ, 0x1 ;  /* 0x00000001ff027424 */ /* 0x000fc400078e00ff */
[----:B------:R-:W-:Y:S01]  /*4200*/  IMAD.MOV.U32 R3, RZ, RZ, R14 ;  /* 0x000000ffff037224 */ /* 0x000fe200078e000e */
[----:B------:R-:W-:Y:S02]  /*4210*/  SEL R20, R4, R15, !P2 ;  /* 0x0000000f04147207 */ /* 0x000fe40005000000 */
[----:B------:R-:W-:-:S07]  /*4220*/  SEL R21, R15, R4, !P2 ;  /* 0x000000040f157207 */ /* 0x000fce0005000000 */
.L_x_55:
[----:B------:R-:W-:Y:S05]  /*4230*/  BSYNC B1 ;  /* 0x0000000000017941 */ /* 0x000fea0003800000 */
.L_x_54:
[----:B------:R-:W-:-:S13]  /*4240*/  LOP3.LUT P0, RZ, R2, 0xff, RZ, 0xc0, !PT ;  /* 0x000000ff02ff7812 */ /* 0x000fda000780c0ff */
[----:B------:R-:W-:Y:S05]  /*4250*/  @P0 BRA `(.L_x_58) ;  /* 0xfffffff400380947 */ /* 0x000fea000383ffff */
[----:B------:R-:W-:Y:S05]  /*4260*/  BSYNC B0 ;  /* 0x0000000000007941 */ /* 0x000fea0003800000 */
.L_x_47:
[----:B------:R-:W-:-:S03]  /*4270*/  UMOV UR4, 0xffffffff ;  /* 0xffffffff00047882 */ /* 0x000fc60000000000 */
[----:B------:R-:W-:Y:S05]  /*4280*/  BRA.DIV UR4, `(.L_x_59) ;  /* 0x00000012042c7947 */ /* 0x000fea000b800000 */
[----:B------:R-:W-:-:S13]  /*4290*/  ELECT P6, URZ, PT ;  /* 0x00000000003f782f */ /* 0x000fda00038c0000 */
.L_x_95:
[----:B------:R-:W-:Y:S04]  /*42a0*/  BSSY B0, `(.L_x_60) ;  /* 0x00000f1000007945 */ /* 0x000fe80003800000 */
[----:B------:R-:W-:Y:S05]  /*42b0*/  @!P6 BRA `(.L_x_61) ;  /* 0x0000000c00bce947 */ /* 0x000fea0003800000 */
[----:B------:R-:W-:-:S04]  /*42c0*/  LOP3.LUT R16, R16, 0x2, RZ, 0xfc, !PT ;  /* 0x0000000210107812 */ /* 0x000fc800078efcff */
[----:B------:R-:W-:-:S13]  /*42d0*/  ISETP.NE.AND P0, PT, R16, 0x3, PT ;  /* 0x000000031000780c */ /* 0x000fda0003f05270 */
[----:B------:R-:W-:Y:S05]  /*42e0*/  @!P0 BRA `(.L_x_62) ;  /* 0x0000000000048947 */ /* 0x000fea0003800000 */
[----:B------:R-:W-:Y:S01]  /*42f0*/  BPT.TRAP 0x1 ;  /* 0x000000040000795c */ /* 0x000fe20000300000 */
.L_x_62:
[----:B------:R-:W0:Y:S01]  /*4300*/  S2R R3, SR_CgaCtaId ;  /* 0x0000000000037919 */ /* 0x000e220000008800 */
[----:B------:R-:W-:Y:S02]  /*4310*/  MOV R0, 0x400 ;  /* 0x0000040000007802 */ /* 0x000fe40000000f00 */
[----:B------:R-:W-:Y:S02]  /*4320*/  SHF.L.U32 R2, R6, 0x1f, RZ ;  /* 0x0000001f06027819 */ /* 0x000fe400000006ff */
[----:B0-----:R-:W-:-:S05]  /*4330*/  LEA R0, R3, R0, 0x18 ;  /* 0x0000000003007211 */ /* 0x001fca00078ec0ff */
[----:B------:R-:W-:-:S04]  /*4340*/  VIADD R0, R0, 0xd0 ;  /* 0x000000d000007836 */ /* 0x000fc80000000000 */
[C---:B------:R-:W-:Y:S02]  /*4350*/  IMAD R5, R7.reuse, 0x8, R0 ;  /* 0x0000000807057824 */ /* 0x040fe400078e0200 */
[----:B------:R-:W-:Y:S02]  /*4360*/  VIADD R7, R7, 0x1 ;  /* 0x0000000107077836 */ /* 0x000fe40000000000 */
[----:B------:R-:W0:Y:S03]  /*4370*/  SYNCS.PHASECHK.TRANS64.TRYWAIT P0, [R5+URZ], R2 ;  /* 0x00000002050075a7 */ /* 0x000e26000800017f */
[----:B------:R-:W-:-:S04]  /*4380*/  ISETP.NE.AND P1, PT, R7, 0x1a, PT ;  /* 0x0000001a0700780c */ /* 0x000fc80003f25270 */
[----:B------:R-:W-:Y:S02]  /*4390*/  SEL R3, RZ, 0x1, P1 ;  /* 0x00000001ff037807 */ /* 0x000fe40000800000 */
[----:B------:R-:W-:Y:S02]  /*43a0*/  SEL R7, R7, RZ, P1 ;  /* 0x000000ff07077207 */ /* 0x000fe40000800000 */
[----:B------:R-:W-:-:S03]  /*43b0*/  LOP3.LUT R6, R6, R3, RZ, 0x3c, !PT ;  /* 0x0000000306067212 */ /* 0x000fc600078e3cff */
[----:B------:R-:W-:Y:S01]  /*43c0*/  IMAD R9, R7, 0x8, R0 ;  /* 0x0000000807097824 */ /* 0x000fe200078e0200 */
[----:B------:R-:W-:Y:S01]  /*43d0*/  SHF.L.U32 R4, R6, 0x1f, RZ ;  /* 0x0000001f06047819 */ /* 0x000fe200000006ff */
[----:B0-----:R-:W-:Y:S06]  /*43e0*/  @!P0 BRA `(.L_x_63) ;  /* 0x0000000c00f48947 */ /* 0x001fec0003800000 */
.L_x_96:
[----:B------:R-:W1:Y:S01]  /*43f0*/  SYNCS.PHASECHK.TRANS64.TRYWAIT P0, [R9+URZ], R4 ;  /* 0x00000004090075a7 */ /* 0x000e62000800017f */
[----:B0-----:R-:W-:-:S05]  /*4400*/  VIADD R2, R7, 0x1 ;  /* 0x0000000107027836 */ /* 0x001fca0000000000 */
[----:B------:R-:W-:-:S04]  /*4410*/  ISETP.NE.AND P1, PT, R2, 0x1a, PT ;  /* 0x0000001a0200780c */ /* 0x000fc80003f25270 */
[----:B------:R-:W-:Y:S02]  /*4420*/  SEL R3, RZ, 0x1, P1 ;  /* 0x00000001ff037807 */ /* 0x000fe40000800000 */
[----:B------:R-:W-:Y:S02]  /*4430*/  SEL R7, R2, RZ, P1 ;  /* 0x000000ff02077207 */ /* 0x000fe40000800000 */
[----:B------:R-:W-:-:S03]  /*4440*/  LOP3.LUT R6, R6, R3, RZ, 0x3c, !PT ;  /* 0x0000000306067212 */ /* 0x000fc600078e3cff */
[----:B------:R-:W-:Y:S01]  /*4450*/  IMAD R8, R7, 0x8, R0 ;  /* 0x0000000807087824 */ /* 0x000fe200078e0200 */
[----:B------:R-:W-:Y:S01]  /*4460*/  SHF.L.U32 R5, R6, 0x1f, RZ ;  /* 0x0000001f06057819 */ /* 0x000fe200000006ff */
[----:B-1----:R-:W-:Y:S06]  /*4470*/  @!P0 BRA `(.L_x_64) ;  /* 0x0000000c00e48947 */ /* 0x002fec0003800000 */
.L_x_97:
[----:B------:R-:W1:Y:S01]  /*4480*/  SYNCS.PHASECHK.TRANS64.TRYWAIT P0, [R8+URZ], R5 ;  /* 0x00000005080075a7 */ /* 0x000e62000800017f */
[----:B------:R-:W-:-:S05]  /*4490*/  VIADD R2, R7, 0x1 ;  /* 0x0000000107027836 */ /* 0x000fca0000000000 */
[----:B------:R-:W-:-:S04]  /*44a0*/  ISETP.NE.AND P1, PT, R2, 0x1a, PT ;  /* 0x0000001a0200780c */ /* 0x000fc80003f25270 */
[----:B------:R-:W-:Y:S02]  /*44b0*/  SEL R3, RZ, 0x1, P1 ;  /* 0x00000001ff037807 */ /* 0x000fe40000800000 */
[----:B------:R-:W-:Y:S02]  /*44c0*/  SEL R7, R2, RZ, P1 ;  /* 0x000000ff02077207 */ /* 0x000fe40000800000 */
[----:B------:R-:W-:-:S03]  /*44d0*/  LOP3.LUT R6, R6, R3, RZ, 0x3c, !PT ;  /* 0x0000000306067212 */ /* 0x000fc600078e3cff */
[----:B0-----:R-:W-:Y:S01]  /*44e0*/  IMAD R9, R7, 0x8, R0 ;  /* 0x0000000807097824 */ /* 0x001fe200078e0200 */
[----:B------:R-:W-:Y:S01]  /*44f0*/  SHF.L.U32 R4, R6, 0x1f, RZ ;  /* 0x0000001f06047819 */ /* 0x000fe200000006ff */
[----:B-1----:R-:W-:Y:S06]  /*4500*/  @!P0 BRA `(.L_x_65) ;  /* 0x0000000c00d48947 */ /* 0x002fec0003800000 */
.L_x_98:
        /* <DEDUP_REMOVED lines=9> */
.L_x_99:
        /* <DEDUP_REMOVED lines=9> */
.L_x_100:
        /* <DEDUP_REMOVED lines=9> */
.L_x_101:
        /* <DEDUP_REMOVED lines=9> */
.L_x_102:
        /* <DEDUP_REMOVED lines=9> */
.L_x_103:
        /* <DEDUP_REMOVED lines=9> */
.L_x_104:
        /* <DEDUP_REMOVED lines=9> */
.L_x_105:
        /* <DEDUP_REMOVED lines=9> */
.L_x_106:
        /* <DEDUP_REMOVED lines=9> */
.L_x_107:
        /* <DEDUP_REMOVED lines=9> */
.L_x_108:
        /* <DEDUP_REMOVED lines=9> */
.L_x_109:
        /* <DEDUP_REMOVED lines=9> */
.L_x_110:
        /* <DEDUP_REMOVED lines=9> */
.L_x_111:
        /* <DEDUP_REMOVED lines=9> */
.L_x_112:
        /* <DEDUP_REMOVED lines=9> */
.L_x_113:
        /* <DEDUP_REMOVED lines=9> */
.L_x_114:
        /* <DEDUP_REMOVED lines=9> */
.L_x_115:
        /* <DEDUP_REMOVED lines=9> */
.L_x_116:
        /* <DEDUP_REMOVED lines=9> */
.L_x_117:
        /* <DEDUP_REMOVED lines=9> */
.L_x_118:
[----:B------:R-:W1:Y:S01]  /*5050*/  SYNCS.PHASECHK.TRANS64.TRYWAIT P0, [R9+URZ], R4 ;  /* 0x00000004090075a7 */ /* 0x000e62000800017f */
[----:B------:R-:W-:-:S05]  /*5060*/  VIADD R2, R7, 0x1 ;  /* 0x0000000107027836 */ /* 0x000fca0000000000 */
[----:B------:R-:W-:-:S04]  /*5070*/  ISETP.NE.AND P1, PT, R2, 0x1a, PT ;  /* 0x0000001a0200780c */ /* 0x000fc80003f25270 */
[----:B------:R-:W-:Y:S02]  /*5080*/  SEL R3, RZ, 0x1, P1 ;  /* 0x00000001ff037807 */ /* 0x000fe40000800000 */
[----:B------:R-:W-:Y:S02]  /*5090*/  SEL R7, R2, RZ, P1 ;  /* 0x000000ff02077207 */ /* 0x000fe40000800000 */
[----:B------:R-:W-:-:S03]  /*50a0*/  LOP3.LUT R11, R6, R3, RZ, 0x3c, !PT ;  /* 0x00000003060b7212 */ /* 0x000fc600078e3cff */
[----:B------:R-:W-:Y:S01]  /*50b0*/  IMAD R6, R7, 0x8, R0 ;  /* 0x0000000807067824 */ /* 0x000fe200078e0200 */
[----:B0-----:R-:W-:Y:S01]  /*50c0*/  SHF.L.U32 R5, R11, 0x1f, RZ ;  /* 0x0000001f0b057819 */ /* 0x001fe200000006ff */
[----:B-1----:R-:W-:Y:S06]  /*50d0*/  @!P0 BRA `(.L_x_86) ;  /* 0x0000000800848947 */ /* 0x002fec0003800000 */
.L_x_119:
[----:B------:R-:W1:Y:S01]  /*50e0*/  SYNCS.PHASECHK.TRANS64.TRYWAIT P0, [R6+URZ], R5 ;  /* 0x00000005060075a7 */ /* 0x000e62000800017f */
[----:B------:R-:W-:-:S05]  /*50f0*/  VIADD R2, R7, 0x1 ;  /* 0x0000000107027836 */ /* 0x000fca0000000000 */
[----:B------:R-:W-:-:S04]  /*5100*/  ISETP.NE.AND P1, PT, R2, 0x1a, PT ;  /* 0x0000001a0200780c */ /* 0x000fc80003f25270 */
[----:B0-----:R-:W-:Y:S02]  /*5110*/  SEL R4, RZ, 0x1, P1 ;  /* 0x00000001ff047807 */ /* 0x001fe40000800000 */
[----:B------:R-:W-:Y:S02]  /*5120*/  SEL R3, R2, RZ, P1 ;  /* 0x000000ff02037207 */ /* 0x000fe40000800000 */
[----:B------:R-:W-:Y:S01]  /*5130*/  LOP3.LUT R4, R11, R4, RZ, 0x3c, !PT ;  /* 0x000000040b047212 */ /* 0x000fe200078e3cff */
[----:B-1----:R-:W-:Y:S06]  /*5140*/  @!P0 BRA `(.L_x_87) ;  /* 0x00000008007c8947 */ /* 0x002fec0003800000 */
.L_x_120:
[----:B------:R-:W-:Y:S01]  /*5150*/  IMAD R3, R3, 0x8, R0 ;  /* 0x0000000803037824 */ /* 0x000fe200078e0200 */
[----:B------:R-:W-:-:S07]  /*5160*/  SHF.L.U32 R0, R4, 0x1f, RZ ;  /* 0x0000001f04007819 */ /* 0x000fce00000006ff */
.L_x_88:
[----:B-1----:R1:W2:Y:S02]  /*5170*/  SYNCS.PHASECHK.TRANS64.TRYWAIT P0, [R3+URZ], R0 ;  /* 0x00000000030075a7 */ /* 0x0022a4000800017f */
[----:B--2---:R-:W-:Y:S05]  /*5180*/  @!P0 NANOSLEEP.SYNCS 0x989680 ;  /* 0x009896800000895d */ /* 0x004fea0003900000 */
[----:B------:R-:W2:Y:S02]  /*5190*/  @!P0 SYNCS.PHASECHK.TRANS64 P0, [R3+URZ], R0 ;  /* 0x00000000030085a7 */ /* 0x000ea4000800007f */
[----:B--2---:R-:W-:Y:S05]  /*51a0*/  @!P0 BRA `(.L_x_88) ;  /* 0xfffffffc00f08947 */ /* 0x004fea000383ffff */
.L_x_61:
[----:B------:R-:W-:Y:S05]  /*51b0*/  BSYNC B0 ;  /* 0x0000000000007941 */ /* 0x000fea0003800000 */
.L_x_60:
[----:B------:R-:W-:Y:S05]  /*51c0*/  EXIT ;  /* 0x000000000000794d */ /* 0x000fea0003800000 */
.L_x_22:
[----:B-1----:R1:W2:Y:S02]  /*51d0*/  SYNCS.PHASECHK.TRANS64.TRYWAIT P1, [R0+URZ], R3 ;  /* 0x00000003000075a7 */ /* 0x0022a4000802017f */
[----:B--2---:R-:W-:Y:S05]  /*51e0*/  @!P1 NANOSLEEP.SYNCS 0x989680 ;  /* 0x009896800000995d */ /* 0x004fea0003900000 */
[----:B------:R-:W2:Y:S02]  /*51f0*/  @!P1 SYNCS.PHASECHK.TRANS64 P1, [R0+URZ], R3 ;  /* 0x00000003000095a7 */ /* 0x000ea4000802007f */
[----:B--2---:R-:W-:Y:S05]  /*5200*/  @!P1 BRA `(.L_x_22) ;  /* 0xfffffffc00f09947 */ /* 0x004fea000383ffff */
[----:B------:R-:W-:Y:S05]  /*5210*/  BRA `(.L_x_21) ;  /* 0xffffffc800187947 */ /* 0x000fea000383ffff */
.L_x_27:
[----:B-1----:R1:W2:Y:S02]  /*5220*/  SYNCS.PHASECHK.TRANS64.TRYWAIT P1, [R3+URZ], R4 ;  /* 0x00000004030075a7 */ /* 0x0022a4000802017f */
[----:B--2---:R-:W-:Y:S05]  /*5230*/  @!P1 NANOSLEEP.SYNCS 0x989680 ;  /* 0x009896800000995d */ /* 0x004fea0003900000 */
[----:B------:R-:W2:Y:S02]  /*5240*/  @!P1 SYNCS.PHASECHK.TRANS64 P1, [R3+URZ], R4 ;  /* 0x00000004030095a7 */ /* 0x000ea4000802007f */
[----:B--2---:R-:W-:Y:S05]  /*5250*/  @!P1 BRA `(.L_x_27) ;  /* 0xfffffffc00f09947 */ /* 0x004fea000383ffff */
[----:B------:R-:W-:Y:S05]  /*5260*/  BRA `(.L_x_26) ;  /* 0xffffffc800b47947 */ /* 0x000fea000383ffff */
.L_x_48:
[----:B------:R-:W-:Y:S01]  /*5270*/  BSSY B1, `(.L_x_89) ;  /* 0x0000006000017945 */ /* 0x000fe20003800000 */
[----:B------:R-:W-:-:S07]  /*5280*/  IMAD.MOV.U32 R15, RZ, RZ, -0x1 ;  /* 0xffffffffff0f7424 */ /* 0x000fce00078e00ff */
[----:B------:R-:W-:Y:S05]  /*5290*/  WARPSYNC.COLLECTIVE R15, `(.L_x_90) ;  /* 0x000000000f0c7348 */ /* 0x000fea0003c00000 */
[----:B------:R-:W-:Y:S02]  /*52a0*/  ELECT P6, UR62, PT ;  /* 0x00000000003e782f */ /* 0x000fe400038c0000 */
[----:B------:R-:W-:Y:S01]  /*52b0*/  MOV R14, UR62 ;  /* 0x0000003e000e7c02 */ /* 0x000fe20008000f00 */
[----:B------:R-:W-:Y:S10]  /*52c0*/  ENDCOLLECTIVE ;  /* 0x000000000000791b */ /* 0x000ff40003800000 */
.L_x_90:
[----:B------:R-:W-:Y:S05]  /*52d0*/  BSYNC B1 ;  /* 0x0000000000017941 */ /* 0x000fea0003800000 */
.L_x_89:
[----:B------:R-:W-:Y:S05]  /*52e0*/  BRA `(.L_x_91) ;  /* 0xffffffe400207947 */ /* 0x000fea000383ffff */
.L_x_51:
[----:B-1----:R1:W2:Y:S02]  /*52f0*/  SYNCS.PHASECHK.TRANS64.TRYWAIT P0, [R23+URZ+0xd0], R14 ;  /* 0x0000d00e170075a7 */ /* 0x0022a4000800017f */
[----:B--2---:R-:W-:Y:S05]  /*5300*/  @!P0 NANOSLEEP.SYNCS 0x989680 ;  /* 0x009896800000895d */ /* 0x004fea0003900000 */
[----:B------:R-:W2:Y:S02]  /*5310*/  @!P0 SYNCS.PHASECHK.TRANS64 P0, [R23+URZ+0xd0], R14 ;  /* 0x0000d00e170085a7 */ /* 0x000ea4000800007f */
[----:B--2---:R-:W-:Y:S05]  /*5320*/  @!P0 BRA `(.L_x_51) ;  /* 0xfffffffc00f08947 */ /* 0x004fea000383ffff */
[----:B------:R-:W-:Y:S05]  /*5330*/  BRA `(.L_x_92) ;  /* 0xffffffe400587947 */ /* 0x000fea000383ffff */
.L_x_59:
[----:B------:R-:W-:Y:S01]  /*5340*/  BSSY B0, `(.L_x_93) ;  /* 0x0000006000007945 */ /* 0x000fe20003800000 */
[----:B------:R-:W-:-:S07]  /*5350*/  IMAD.MOV.U32 R15, RZ, RZ, -0x1 ;  /* 0xffffffffff0f7424 */ /* 0x000fce00078e00ff */
[----:B------:R-:W-:Y:S05]  /*5360*/  WARPSYNC.COLLECTIVE R15, `(.L_x_94) ;  /* 0x000000000f0c7348 */ /* 0x000fea0003c00000 */
[----:B------:R-:W-:Y:S02]  /*5370*/  ELECT P6, UR62, PT ;  /* 0x00000000003e782f */ /* 0x000fe400038c0000 */
[----:B------:R-:W-:Y:S01]  /*5380*/  MOV R14, UR62 ;  /* 0x0000003e000e7c02 */ /* 0x000fe20008000f00 */
[----:B------:R-:W-:Y:S10]  /*5390*/  ENDCOLLECTIVE ;  /* 0x000000000000791b */ /* 0x000ff40003800000 */
.L_x_94:
[----:B------:R-:W-:Y:S05]  /*53a0*/  BSYNC B0 ;  /* 0x0000000000007941 */ /* 0x000fea0003800000 */
.L_x_93:
[----:B------:R-:W-:Y:S05]  /*53b0*/  BRA `(.L_x_95) ;  /* 0xffffffec00b87947 */ /* 0x000fea000383ffff */
.L_x_63:
[----:B0-----:R0:W1:Y:S02]  /*53c0*/  SYNCS.PHASECHK.TRANS64.TRYWAIT P0, [R5+URZ], R2 ;  /* 0x00000002050075a7 */ /* 0x001064000800017f */
[----:B-1----:R-:W-:Y:S05]  /*53d0*/  @!P0 NANOSLEEP.SYNCS 0x989680 ;  /* 0x009896800000895d */ /* 0x002fea0003900000 */
[----:B------:R-:W1:Y:S02]  /*53e0*/  @!P0 SYNCS.PHASECHK.TRANS64 P0, [R5+URZ], R2 ;  /* 0x00000002050085a7 */ /* 0x000e64000800007f */
[----:B-1----:R-:W-:Y:S05]  /*53f0*/  @!P0 BRA `(.L_x_63) ;  /* 0xfffffffc00f08947 */ /* 0x002fea000383ffff */
[----:B------:R-:W-:Y:S05]  /*5400*/  BRA `(.L_x_96) ;  /* 0xffffffec00f87947 */ /* 0x000fea000383ffff */
.L_x_64:
[----:B0-----:R0:W1:Y:S02]  /*5410*/  SYNCS.PHASECHK.TRANS64.TRYWAIT P0, [R9+URZ], R4 ;  /* 0x00000004090075a7 */ /* 0x001064000800017f */
[----:B-1----:R-:W-:Y:S05]  /*5420*/  @!P0 NANOSLEEP.SYNCS 0x989680 ;  /* 0x009896800000895d */ /* 0x002fea0003900000 */
[----:B------:R-:W1:Y:S02]  /*5430*/  @!P0 SYNCS.PHASECHK.TRANS64 P0, [R9+URZ], R4 ;  /* 0x00000004090085a7 */ /* 0x000e64000800007f */
[----:B-1----:R-:W-:Y:S05]  /*5440*/  @!P0 BRA `(.L_x_64) ;  /* 0xfffffffc00f08947 */ /* 0x002fea000383ffff */
[----:B------:R-:W-:Y:S05]  /*5450*/  BRA `(.L_x_97) ;  /* 0xfffffff000087947 */ /* 0x000fea000383ffff */
.L_x_65:
[----:B0-----:R0:W1:Y:S02]  /*5460*/  SYNCS.PHASECHK.TRANS64.TRYWAIT P0, [R8+URZ], R5 ;  /* 0x00000005080075a7 */ /* 0x001064000800017f */
[----:B-1----:R-:W-:Y:S05]  /*5470*/  @!P0 NANOSLEEP.SYNCS 0x989680 ;  /* 0x009896800000895d */ /* 0x002fea0003900000 */
[----:B------:R-:W1:Y:S02]  /*5480*/  @!P0 SYNCS.PHASECHK.TRANS64 P0, [R8+URZ], R5 ;  /* 0x00000005080085a7 */ /* 0x000e64000800007f */
[----:B-1----:R-:W-:Y:S05]  /*5490*/  @!P0 BRA `(.L_x_65) ;  /* 0xfffffffc00f08947 */ /* 0x002fea000383ffff */
[----:B------:R-:W-:Y:S05]  /*54a0*/  BRA `(.L_x_98) ;  /* 0xfffffff000187947 */ /* 0x000fea000383ffff */
.L_x_66:
[----:B0-----:R0:W1:Y:S02]  /*54b0*/  SYNCS.PHASECHK.TRANS64.TRYWAIT P0, [R9+URZ], R4 ;  /* 0x00000004090075a7 */ /* 0x001064000800017f */
[----:B-1----:R-:W-:Y:S05]  /*54c0*/  @!P0 NANOSLEEP.SYNCS 0x989680 ;  /* 0x009896800000895d */ /* 0x002fea0003900000 */
[----:B------:R-:W1:Y:S02]  /*54d0*/  @!P0 SYNCS.PHASECHK.TRANS64 P0, [R9+URZ], R4 ;  /* 0x00000004090085a7 */ /* 0x000e64000800007f */
[----:B-1----:R-:W-:Y:S05]  /*54e0*/  @!P0 BRA `(.L_x_66) ;  /* 0xfffffffc00f08947 */ /* 0x002fea000383ffff */
[----:B------:R-:W-:Y:S05]  /*54f0*/  BRA `(.L_x_99) ;  /* 0xfffffff000287947 */ /* 0x000fea000383ffff */
.L_x_67:
[----:B0-----:R0:W1:Y:S02]  /*5500*/  SYNCS.PHASECHK.TRANS64.TRYWAIT P0, [R8+URZ], R5 ;  /* 0x00000005080075a7 */ /* 0x001064000800017f */
[----:B-1----:R-:W-:Y:S05]  /*5510*/  @!P0 NANOSLEEP.SYNCS 0x989680 ;  /* 0x009896800000895d */ /* 0x002fea0003900000 */
[----:B------:R-:W1:Y:S02]  /*5520*/  @!P0 SYNCS.PHASECHK.TRANS64 P0, [R8+URZ], R5 ;  /* 0x00000005080085a7 */ /* 0x000e64000800007f */
[----:B-1----:R-:W-:Y:S05]  /*5530*/  @!P0 BRA `(.L_x_67) ;  /* 0xfffffffc00f08947 */ /* 0x002fea000383ffff */
[----:B------:R-:W-:Y:S05]  /*5540*/  BRA `(.L_x_100) ;  /* 0xfffffff000387947 */ /* 0x000fea000383ffff */
.L_x_68:
[----:B0-----:R0:W1:Y:S02]  /*5550*/  SYNCS.PHASECHK.TRANS64.TRYWAIT P0, [R9+URZ], R4 ;  /* 0x00000004090075a7 */ /* 0x001064000800017f */
[----:B-1----:R-:W-:Y:S05]  /*5560*/  @!P0 NANOSLEEP.SYNCS 0x989680 ;  /* 0x009896800000895d */ /* 0x002fea0003900000 */
[----:B------:R-:W1:Y:S02]  /*5570*/  @!P0 SYNCS.PHASECHK.TRANS64 P0, [R9+URZ], R4 ;  /* 0x00000004090085a7 */ /* 0x000e64000800007f */
[----:B-1----:R-:W-:Y:S05]  /*5580*/  @!P0 BRA `(.L_x_68) ;  /* 0xfffffffc00f08947 */ /* 0x002fea000383ffff */
[----:B------:R-:W-:Y:S05]  /*5590*/  BRA `(.L_x_101) ;  /* 0xfffffff000487947 */ /* 0x000fea000383ffff */
.L_x_69:
[----:B0-----:R0:W1:Y:S02]  /*55a0*/  SYNCS.PHASECHK.TRANS64.TRYWAIT P0, [R8+URZ], R5 ;  /* 0x00000005080075a7 */ /* 0x001064000800017f */
[----:B-1----:R-:W-:Y:S05]  /*55b0*/  @!P0 NANOSLEEP.SYNCS 0x989680 ;  /* 0x009896800000895d */ /* 0x002fea0003900000 */
[----:B------:R-:W1:Y:S02]  /*55c0*/  @!P0 SYNCS.PHASECHK.TRANS64 P0, [R8+URZ], R5 ;  /* 0x00000005080085a7 */ /* 0x000e64000800007f */
[----:B-1----:R-:W-:Y:S05]  /*55d0*/  @!P0 BRA `(.L_x_69) ;  /* 0xfffffffc00f08947 */ /* 0x002fea000383ffff */
[----:B------:R-:W-:Y:S05]  /*55e0*/  BRA `(.L_x_102) ;  /* 0xfffffff000587947 */ /* 0x000fea000383ffff */
.L_x_70:
[----:B0-----:R0:W1:Y:S02]  /*55f0*/  SYNCS.PHASECHK.TRANS64.TRYWAIT P0, [R9+URZ], R4 ;  /* 0x00000004090075a7 */ /* 0x001064000800017f */
[----:B-1----:R-:W-:Y:S05]  /*5600*/  @!P0 NANOSLEEP.SYNCS 0x989680 ;  /* 0x009896800000895d */ /* 0x002fea0003900000 */
[----:B------:R-:W1:Y:S02]  /*5610*/  @!P0 SYNCS.PHASECHK.TRANS64 P0, [R9+URZ], R4 ;  /* 0x00000004090085a7 */ /* 0x000e64000800007f */
[----:B-1----:R-:W-:Y:S05]  /*5620*/  @!P0 BRA `(.L_x_70) ;  /* 0xfffffffc00f08947 */ /* 0x002fea000383ffff */
[----:B------:R-:W-:Y:S05]  /*5630*/  BRA `(.L_x_103) ;  /* 0xfffffff000687947 */ /* 0x000fea000383ffff */
.L_x_71:
[----:B0-----:R0:W1:Y:S02]  /*5640*/  SYNCS.PHASECHK.TRANS64.TRYWAIT P0, [R8+URZ], R5 ;  /* 0x00000005080075a7 */ /* 0x001064000800017f */
[----:B-1----:R-:W-:Y:S05]  /*5650*/  @!P0 NANOSLEEP.SYNCS 0x989680 ;  /* 0x009896800000895d */ /* 0x002fea0003900000 */
[----:B------:R-:W1:Y:S02]  /*5660*/  @!P0 SYNCS.PHASECHK.TRANS64 P0, [R8+URZ], R5 ;  /* 0x00000005080085a7 */ /* 0x000e64000800007f */
[----:B-1----:R-:W-:Y:S05]  /*5670*/  @!P0 BRA `(.L_x_71) ;  /* 0xfffffffc00f08947 */ /* 0x002fea000383ffff */
[----:B------:R-:W-:Y:S05]  /*5680*/  BRA `(.L_x_104) ;  /* 0xfffffff000787947 */ /* 0x000fea000383ffff */
.L_x_72:
[----:B0-----:R0:W1:Y:S02]  /*5690*/  SYNCS.PHASECHK.TRANS64.TRYWAIT P0, [R9+URZ], R4 ;  /* 0x00000004090075a7 */ /* 0x001064000800017f */
[----:B-1----:R-:W-:Y:S05]  /*56a0*/  @!P0 NANOSLEEP.SYNCS 0x989680 ;  /* 0x009896800000895d */ /* 0x002fea0003900000 */
[----:B------:R-:W1:Y:S02]  /*56b0*/  @!P0 SYNCS.PHASECHK.TRANS64 P0, [R9+URZ], R4 ;  /* 0x00000004090085a7 */ /* 0x000e64000800007f */
[----:B-1----:R-:W-:Y:S05]  /*56c0*/  @!P0 BRA `(.L_x_72) ;  /* 0xfffffffc00f08947 */ /* 0x002fea000383ffff */
[----:B------:R-:W-:Y:S05]  /*56d0*/  BRA `(.L_x_105) ;  /* 0xfffffff000887947 */ /* 0x000fea000383ffff */
.L_x_73:
[----:B0-----:R0:W1:Y:S02]  /*56e0*/  SYNCS.PHASECHK.TRANS64.TRYWAIT P0, [R8+URZ], R5 ;  /* 0x00000005080075a7 */ /* 0x001064000800017f */
[----:B-1----:R-:W-:Y:S05]  /*56f0*/  @!P0 NANOSLEEP.SYNCS 0x989680 ;  /* 0x009896800000895d */ /* 0x002fea0003900000 */
[----:B------:R-:W1:Y:S02]  /*5700*/  @!P0 SYNCS.PHASECHK.TRANS64 P0, [R8+URZ], R5 ;  /* 0x00000005080085a7 */ /* 0x000e64000800007f */
[----:B-1----:R-:W-:Y:S05]  /*5710*/  @!P0 BRA `(.L_x_73) ;  /* 0xfffffffc00f08947 */ /* 0x002fea000383ffff */
[----:B------:R-:W-:Y:S05]  /*5720*/  BRA `(.L_x_106) ;  /* 0xfffffff000987947 */ /* 0x000fea000383ffff */
.L_x_74:
[----:B0-----:R0:W1:Y:S02]  /*5730*/  SYNCS.PHASECHK.TRANS64.TRYWAIT P0, [R9+URZ], R4 ;  /* 0x00000004090075a7 */ /* 0x001064000800017f */
[----:B-1----:R-:W-:Y:S05]  /*5740*/  @!P0 NANOSLEEP.SYNCS 0x989680 ;  /* 0x009896800000895d */ /* 0x002fea0003900000 */
[----:B------:R-:W1:Y:S02]  /*5750*/  @!P0 SYNCS.PHASECHK.TRANS64 P0, [R9+URZ], R4 ;  /* 0x00000004090085a7 */ /* 0x000e64000800007f */
[----:B-1----:R-:W-:Y:S05]  /*5760*/  @!P0 BRA `(.L_x_74) ;  /* 0xfffffffc00f08947 */ /* 0x002fea000383ffff */
[----:B------:R-:W-:Y:S05]  /*5770*/  BRA `(.L_x_107) ;  /* 0xfffffff000a87947 */ /* 0x000fea000383ffff */
.L_x_75:
[----:B0-----:R0:W1:Y:S02]  /*5780*/  SYNCS.PHASECHK.TRANS64.TRYWAIT P0, [R8+URZ], R5 ;  /* 0x00000005080075a7 */ /* 0x001064000800017f */
[----:B-1----:R-:W-:Y:S05]  /*5790*/  @!P0 NANOSLEEP.SYNCS 0x989680 ;  /* 0x009896800000895d */ /* 0x002fea0003900000 */
[----:B------:R-:W1:Y:S02]  /*57a0*/  @!P0 SYNCS.PHASECHK.TRANS64 P0, [R8+URZ], R5 ;  /* 0x00000005080085a7 */ /* 0x000e64000800007f */
[----:B-1----:R-:W-:Y:S05]  /*57b0*/  @!P0 BRA `(.L_x_75) ;  /* 0xfffffffc00f08947 */ /* 0x002fea000383ffff */
[----:B------:R-:W-:Y:S05]  /*57c0*/  BRA `(.L_x_108) ;  /* 0xfffffff000b87947 */ /* 0x000fea000383ffff */
.L_x_76:
[----:B0-----:R0:W1:Y:S02]  /*57d0*/  SYNCS.PHASECHK.TRANS64.TRYWAIT P0, [R9+URZ], R4 ;  /* 0x00000004090075a7 */ /* 0x001064000800017f */
[----:B-1----:R-:W-:Y:S05]  /*57e0*/  @!P0 NANOSLEEP.SYNCS 0x989680 ;  /* 0x009896800000895d */ /* 0x002fea0003900000 */
[----:B------:R-:W1:Y:S02]  /*57f0*/  @!P0 SYNCS.PHASECHK.TRANS64 P0, [R9+URZ], R4 ;  /* 0x00000004090085a7 */ /* 0x000e64000800007f */
[----:B-1----:R-:W-:Y:S05]  /*5800*/  @!P0 BRA `(.L_x_76) ;  /* 0xfffffffc00f08947 */ /* 0x002fea000383ffff */
[----:B------:R-:W-:Y:S05]  /*5810*/  BRA `(.L_x_109) ;  /* 0xfffffff000c87947 */ /* 0x000fea000383ffff */
.L_x_77:
[----:B0-----:R0:W1:Y:S02]  /*5820*/  SYNCS.PHASECHK.TRANS64.TRYWAIT P0, [R8+URZ], R5 ;  /* 0x00000005080075a7 */ /* 0x001064000800017f */
[----:B-1----:R-:W-:Y:S05]  /*5830*/  @!P0 NANOSLEEP.SYNCS 0x989680 ;  /* 0x009896800000895d */ /* 0x002fea0003900000 */
[----:B------:R-:W1:Y:S02]  /*5840*/  @!P0 SYNCS.PHASECHK.TRANS64 P0, [R8+URZ], R5 ;  /* 0x00000005080085a7 */ /* 0x000e64000800007f */
[----:B-1----:R-:W-:Y:S05]  /*5850*/  @!P0 BRA `(.L_x_77) ;  /* 0xfffffffc00f08947 */ /* 0x002fea000383ffff */
[----:B------:R-:W-:Y:S05]  /*5860*/  BRA `(.L_x_110) ;  /* 0xfffffff000d87947 */ /* 0x000fea000383ffff */
.L_x_78:
[----:B0-----:R0:W1:Y:S02]  /*5870*/  SYNCS.PHASECHK.TRANS64.TRYWAIT P0, [R9+URZ], R4 ;  /* 0x00000004090075a7 */ /* 0x001064000800017f */
[----:B-1----:R-:W-:Y:S05]  /*5880*/  @!P0 NANOSLEEP.SYNCS 0x989680 ;  /* 0x009896800000895d */ /* 0x002fea0003900000 */
[----:B------:R-:W1:Y:S02]  /*5890*/  @!P0 SYNCS.PHASECHK.TRANS64 P0, [R9+URZ], R4 ;  /* 0x00000004090085a7 */ /* 0x000e64000800007f */
[----:B-1----:R-:W-:Y:S05]  /*58a0*/  @!P0 BRA `(.L_x_78) ;  /* 0xfffffffc00f08947 */ /* 0x002fea000383ffff */
[----:B------:R-:W-:Y:S05]  /*58b0*/  BRA `(.L_x_111) ;  /* 0xfffffff000e87947 */ /* 0x000fea000383ffff */
.L_x_79:
[----:B0-----:R0:W1:Y:S02]  /*58c0*/  SYNCS.PHASECHK.TRANS64.TRYWAIT P0, [R8+URZ], R5 ;  /* 0x00000005080075a7 */ /* 0x001064000800017f */
[----:B-1----:R-:W-:Y:S05]  /*58d0*/  @!P0 NANOSLEEP.SYNCS 0x989680 ;  /* 0x009896800000895d */ /* 0x002fea0003900000 */
[----:B------:R-:W1:Y:S02]  /*58e0*/  @!P0 SYNCS.PHASECHK.TRANS64 P0, [R8+URZ], R5 ;  /* 0x00000005080085a7 */ /* 0x000e64000800007f */
[----:B-1----:R-:W-:Y:S05]  /*58f0*/  @!P0 BRA `(.L_x_79) ;  /* 0xfffffffc00f08947 */ /* 0x002fea000383ffff */
[----:B------:R-:W-:Y:S05]  /*5900*/  BRA `(.L_x_112) ;  /* 0xfffffff000f87947 */ /* 0x000fea000383ffff */
.L_x_80:
[----:B0-----:R0:W1:Y:S02]  /*5910*/  SYNCS.PHASECHK.TRANS64.TRYWAIT P0, [R9+URZ], R4 ;  /* 0x00000004090075a7 */ /* 0x001064000800017f */
[----:B-1----:R-:W-:Y:S05]  /*5920*/  @!P0 NANOSLEEP.SYNCS 0x989680 ;  /* 0x009896800000895d */ /* 0x002fea0003900000 */
[----:B------:R-:W1:Y:S02]  /*5930*/  @!P0 SYNCS.PHASECHK.TRANS64 P0, [R9+URZ], R4 ;  /* 0x00000004090085a7 */ /* 0x000e64000800007f */
[----:B-1----:R-:W-:Y:S05]  /*5940*/  @!P0 BRA `(.L_x_80) ;  /* 0xfffffffc00f08947 */ /* 0x002fea000383ffff */
[----:B------:R-:W-:Y:S05]  /*5950*/  BRA `(.L_x_113) ;  /* 0xfffffff400087947 */ /* 0x000fea000383ffff */
.L_x_81:
[----:B0-----:R0:W1:Y:S02]  /*5960*/  SYNCS.PHASECHK.TRANS64.TRYWAIT P0, [R8+URZ], R5 ;  /* 0x00000005080075a7 */ /* 0x001064000800017f */
[----:B-1----:R-:W-:Y:S05]  /*5970*/  @!P0 NANOSLEEP.SYNCS 0x989680 ;  /* 0x009896800000895d */ /* 0x002fea0003900000 */
[----:B------:R-:W1:Y:S02]  /*5980*/  @!P0 SYNCS.PHASECHK.TRANS64 P0, [R8+URZ], R5 ;  /* 0x00000005080085a7 */ /* 0x000e64000800007f */
[----:B-1----:R-:W-:Y:S05]  /*5990*/  @!P0 BRA `(.L_x_81) ;  /* 0xfffffffc00f08947 */ /* 0x002fea000383ffff */
[----:B------:R-:W-:Y:S05]  /*59a0*/  BRA `(.L_x_114) ;  /* 0xfffffff400187947 */ /* 0x000fea000383ffff */
.L_x_82:
[----:B0-----:R0:W1:Y:S02]  /*59b0*/  SYNCS.PHASECHK.TRANS64.TRYWAIT P0, [R9+URZ], R4 ;  /* 0x00000004090075a7 */ /* 0x001064000800017f */
[----:B-1----:R-:W-:Y:S05]  /*59c0*/  @!P0 NANOSLEEP.SYNCS 0x989680 ;  /* 0x009896800000895d */ /* 0x002fea0003900000 */
[----:B------:R-:W1:Y:S02]  /*59d0*/  @!P0 SYNCS.PHASECHK.TRANS64 P0, [R9+URZ], R4 ;  /* 0x00000004090085a7 */ /* 0x000e64000800007f */
[----:B-1----:R-:W-:Y:S05]  /*59e0*/  @!P0 BRA `(.L_x_82) ;  /* 0xfffffffc00f08947 */ /* 0x002fea000383ffff */
[----:B------:R-:W-:Y:S05]  /*59f0*/  BRA `(.L_x_115) ;  /* 0xfffffff400287947 */ /* 0x000fea000383ffff */
.L_x_83:
[----:B0-----:R0:W1:Y:S02]  /*5a00*/  SYNCS.PHASECHK.TRANS64.TRYWAIT P0, [R8+URZ], R5 ;  /* 0x00000005080075a7 */ /* 0x001064000800017f */
[----:B-1----:R-:W-:Y:S05]  /*5a10*/  @!P0 NANOSLEEP.SYNCS 0x989680 ;  /* 0x009896800000895d */ /* 0x002fea0003900000 */
[----:B------:R-:W1:Y:S02]  /*5a20*/  @!P0 SYNCS.PHASECHK.TRANS64 P0, [R8+URZ], R5 ;  /* 0x00000005080085a7 */ /* 0x000e64000800007f */
[----:B-1----:R-:W-:Y:S05]  /*5a30*/  @!P0 BRA `(.L_x_83) ;  /* 0xfffffffc00f08947 */ /* 0x002fea000383ffff */
[----:B------:R-:W-:Y:S05]  /*5a40*/  BRA `(.L_x_116) ;  /* 0xfffffff400387947 */ /* 0x000fea000383ffff */
.L_x_84:
[----:B0-----:R0:W1:Y:S02]  /*5a50*/  SYNCS.PHASECHK.TRANS64.TRYWAIT P0, [R9+URZ], R4 ;  /* 0x00000004090075a7 */ /* 0x001064000800017f */
[----:B-1----:R-:W-:Y:S05]  /*5a60*/  @!P0 NANOSLEEP.SYNCS 0x989680 ;  /* 0x009896800000895d */ /* 0x002fea0003900000 */
[----:B------:R-:W1:Y:S02]  /*5a70*/  @!P0 SYNCS.PHASECHK.TRANS64 P0, [R9+URZ], R4 ;  /* 0x00000004090085a7 */ /* 0x000e64000800007f */
[----:B-1----:R-:W-:Y:S05]  /*5a80*/  @!P0 BRA `(.L_x_84) ;  /* 0xfffffffc00f08947 */ /* 0x002fea000383ffff */
[----:B------:R-:W-:Y:S05]  /*5a90*/  BRA `(.L_x_117) ;  /* 0xfffffff400487947 */ /* 0x000fea000383ffff */
.L_x_85:
[----:B0-----:R0:W1:Y:S02]  /*5aa0*/  SYNCS.PHASECHK.TRANS64.TRYWAIT P0, [R8+URZ], R5 ;  /* 0x00000005080075a7 */ /* 0x001064000800017f */
[----:B-1----:R-:W-:Y:S05]  /*5ab0*/  @!P0 NANOSLEEP.SYNCS 0x989680 ;  /* 0x009896800000895d */ /* 0x002fea0003900000 */
[----:B------:R-:W1:Y:S02]  /*5ac0*/  @!P0 SYNCS.PHASECHK.TRANS64 P0, [R8+URZ], R5 ;  /* 0x00000005080085a7 */ /* 0x000e64000800007f */
[----:B-1----:R-:W-:Y:S05]  /*5ad0*/  @!P0 BRA `(.L_x_85) ;  /* 0xfffffffc00f08947 */ /* 0x002fea000383ffff */
[----:B------:R-:W-:Y:S05]  /*5ae0*/  BRA `(.L_x_118) ;  /* 0xfffffff400587947 */ /* 0x000fea000383ffff */
.L_x_86:
[----:B0-----:R0:W1:Y:S02]  /*5af0*/  SYNCS.PHASECHK.TRANS64.TRYWAIT P0, [R9+URZ], R4 ;  /* 0x00000004090075a7 */ /* 0x001064000800017f */
[----:B-1----:R-:W-:Y:S05]  /*5b00*/  @!P0 NANOSLEEP.SYNCS 0x989680 ;  /* 0x009896800000895d */ /* 0x002fea0003900000 */
[----:B------:R-:W1:Y:S02]  /*5b10*/  @!P0 SYNCS.PHASECHK.TRANS64 P0, [R9+URZ], R4 ;  /* 0x00000004090085a7 */ /* 0x000e64000800007f */
[----:B-1----:R-:W-:Y:S05]  /*5b20*/  @!P0 BRA `(.L_x_86) ;  /* 0xfffffffc00f08947 */ /* 0x002fea000383ffff */
[----:B------:R-:W-:Y:S05]  /*5b30*/  BRA `(.L_x_119) ;  /* 0xfffffff400687947 */ /* 0x000fea000383ffff */
.L_x_87:
[----:B0-----:R0:W1:Y:S02]  /*5b40*/  SYNCS.PHASECHK.TRANS64.TRYWAIT P0, [R6+URZ], R5 ;  /* 0x00000005060075a7 */ /* 0x001064000800017f */
[----:B-1----:R-:W-:Y:S05]  /*5b50*/  @!P0 NANOSLEEP.SYNCS 0x989680 ;  /* 0x009896800000895d */ /* 0x002fea0003900000 */
[----:B------:R-:W1:Y:S02]  /*5b60*/  @!P0 SYNCS.PHASECHK.TRANS64 P0, [R6+URZ], R5 ;  /* 0x00000005060085a7 */ /* 0x000e64000800007f */
[----:B-1----:R-:W-:Y:S05]  /*5b70*/  @!P0 BRA `(.L_x_87) ;  /* 0xfffffffc00f08947 */ /* 0x002fea000383ffff */
[----:B------:R-:W-:Y:S05]  /*5b80*/  BRA `(.L_x_120) ;  /* 0xfffffff400707947 */ /* 0x000fea000383ffff */
.L_x_121:
[----:B------:R-:W-:-:S00]  /*5b90*/  BRA `(.L_x_121) ;  /* 0xfffffffc00fc7947 */ /* 0x000fc0000383ffff */
[----:B------:R-:W-:-:S00]  /*5ba0*/  NOP ;  /* 0x0000000000007918 */ /* 0x000fc00000000000 */
        /* <DEDUP_REMOVED lines=13> */
.L_x_122:


//--------------------- .nv.global.init           --------------------------
	.section	.nv.global.init,"aw",@progbits
.nv.global.init:
	.type		$str$22,@object
	.size		$str$22,($str$23 - $str$22)
$str$22:
        /*0000*/ 	.byte	0x6b, 0x5f, 0x74, 0x69, 0x6c, 0x65, 0x5f, 0x63, 0x6f, 0x75, 0x6e, 0x74, 0x20, 0x3e, 0x3d, 0x20
        /*0010*/ 	.byte	0x31, 0x00
	.type		$str$23,@object
	.size		$str$23,(__unnamed_1 - $str$23)
$str$23:
        /*0012*/ 	.byte	0x2f, 0x74, 0x6d, 0x70, 0x2f, 0x63, 0x75, 0x74, 0x6c, 0x61, 0x73, 0x73, 0x5f, 0x73, 0x77, 0x65
        /*0022*/ 	.byte	0x65, 0x70, 0x5f, 0x73, 0x72, 0x63, 0x2f, 0x69, 0x6e, 0x63, 0x6c, 0x75, 0x64, 0x65, 0x2f, 0x63
        /*0032*/ 	.byte	0x75, 0x74, 0x6c, 0x61, 0x73, 0x73, 0x2f, 0x67, 0x65, 0x6d, 0x6d, 0x2f, 0x63, 0x6f, 0x6c, 0x6c
        /*0042*/ 	.byte	0x65, 0x63, 0x74, 0x69, 0x76, 0x65, 0x2f, 0x73, 0x6d, 0x39, 0x30, 0x5f, 0x6d, 0x6d, 0x61, 0x5f
        /*0052*/ 	.byte	0x74, 0x6d, 0x61, 0x5f, 0x67, 0x6d, 0x6d, 0x61, 0x5f, 0x73, 0x73, 0x5f, 0x77, 0x61, 0x72, 0x70
        /*0062*/ 	.byte	0x73, 0x70, 0x65, 0x63, 0x69, 0x61, 0x6c, 0x69, 0x7a, 0x65, 0x64, 0x2e, 0x68, 0x70, 0x70, 0x00
	.type		__unnamed_1,@object
	.size		__unnamed_1,(.L_0 - __unnamed_1)
__unnamed_1:
        /*0072*/ 	.byte	0x76, 0x6f, 0x69, 0x64, 0x20, 0x63, 0x75, 0x74, 0x6c, 0x61, 0x73, 0x73, 0x3a, 0x3a, 0x67, 0x65
        /* <DEDUP_REMOVED lines=180> */
        /*0bc2*/ 	.byte	0x69, 0x64, 0x65, 0x6e, 0x74, 0x69, 0x74, 0x79, 0x5d, 0x00
.L_0:


//--------------------- .nv.shared._ZN7cutlass13device_kernelINS_4gemm6kernel13GemmUniversalIN4cute5tupleIJiiiiEEENS1_10collective13CollectiveMmaINS1_34MainloopSm90TmaGmmaWarpSpecializedILi26ENS5_IJNS4_1CILi2EEENSA_ILi1EEESC_EEENS1_35KernelTmaWarpSpecializedCooperativeEEENS5_IJNSA_ILi128EEENSA_ILi8EEENSA_ILi32EEEEEENS_10bfloat16_tENS5_IJlSC_lEEESK_SL_NS4_8TiledMMAINS4_8MMA_AtomIJNS4_4SM904GMMA26MMA_64x8x16_F32BF16BF16_SSILNSP_5MajorE0ELSR_0ELNSP_7ScaleInE1ELSS_1EEEEEENS4_6LayoutISD_NS5_IJSC_NSA_ILi0EEESW_EEEEENS5_IJNS4_10UnderscoreESZ_SZ_EEEEENS4_13SM90_TMA_LOADENS4_14ComposedLayoutINS4_7SwizzleILi2ELi4ELi3EEENS4_18smem_ptr_flag_bitsILi16EEENSV_INS5_IJSH_SI_EEENS5_IJSI_SC_EEEEEEEvNS4_8identityENS4_23SM90_TMA_LOAD_MULTICASTES1B_vS1C_EENS_8epilogue10collective6detail29Sm90TmaWarpSpecializedAdapterINS1G_15DefaultEpilogueISK_SL_SL_NS1F_6thread17LinearCombinationISK_Li1EffLNS1K_9ScaleType4KindE0ELNS_15FloatRoundStyleE2ESK_EENS1_15EpilogueDefaultEEEEEvvEEEEvNT_6ParamsE --------------------------
	.section	.nv.shared._ZN7cutlass13device_kernelINS_4gemm6kernel13GemmUniversalIN4cute5tupleIJiiiiEEENS1_10collective13CollectiveMmaINS1_34MainloopSm90TmaGmmaWarpSpecializedILi26ENS5_IJNS4_1CILi2EEENSA_ILi1EEESC_EEENS1_35KernelTmaWarpSpecializedCooperativeEEENS5_IJNSA_ILi128EEENSA_ILi8EEENSA_ILi32EEEEEENS_10bfloat16_tENS5_IJlSC_lEEESK_SL_NS4_8TiledMMAINS4_8MMA_AtomIJNS4_4SM904GMMA26MMA_64x8x16_F32BF16BF16_SSILNSP_5MajorE0ELSR_0ELNSP_7ScaleInE1ELSS_1EEEEEENS4_6LayoutISD_NS5_IJSC_NSA_ILi0EEESW_EEEEENS5_IJNS4_10UnderscoreESZ_SZ_EEEEENS4_13SM90_TMA_LOADENS4_14ComposedLayoutINS4_7SwizzleILi2ELi4ELi3EEENS4_18smem_ptr_flag_bitsILi16EEENSV_INS5_IJSH_SI_EEENS5_IJSI_SC_EEEEEEEvNS4_8identityENS4_23SM90_TMA_LOAD_MULTICASTES1B_vS1C_EENS_8epilogue10collective6detail29Sm90TmaWarpSpecializedAdapterINS1G_15DefaultEpilogueISK_SL_SL_NS1F_6thread17LinearCombinationISK_Li1EffLNS1K_9ScaleType4KindE0ELNS_15FloatRoundStyleE2ESK_EENS1_15EpilogueDefaultEEEEEvvEEEEvNT_6ParamsE,"aw",@nobits
	.sectionflags	@""
	.align	16
	.zero		1024


//--------------------- .nv.shared.reserved.0     --------------------------
	.section	.nv.shared.reserved.0,"aw",@nobits
	.weak		__nv_reservedSMEM_offset_0_alias
	.size		__nv_reservedSMEM_offset_0_alias, 0, 0
	.other		__nv_reservedSMEM_offset_0_alias,@"STO_CUDA_RESERVED_SHARED STV_DEFAULT"
__nv_reservedSMEM_offset_0_alias:
	.zero		0


//--------------------- .nv.global                --------------------------
	.section	.nv.global,"aw",@nobits
.nv.global:
	.type		_ZN40_INTERNAL_75e4fef4_4_k_cu_1168657e_127894cute1_E,@object
	.size		_ZN40_INTERNAL_75e4fef4_4_k_cu_1168657e_127894cute1_E,(_ZN40_INTERNAL_75e4fef4_4_k_cu_1168657e_127894cuda3std3__45__cpo6cbeginE - _ZN40_INTERNAL_75e4fef4_4_k_cu_1168657e_127894cute1_E)
_ZN40_INTERNAL_75e4fef4_4_k_cu_1168657e_127894cute1_E:
	.zero		1
	.type		_ZN40_INTERNAL_75e4fef4_4_k_cu_1168657e_127894cuda3std3__45__cpo6cbeginE,@object
	.size		_ZN40_INTERNAL_75e4fef4_4_k_cu_1168657e_127894cuda3std3__45__cpo6cbeginE,(_ZN40_INTERNAL_75e4fef4_4_k_cu_1168657e_127894cuda3std3__48in_placeE - _ZN40_INTERNAL_75e4fef4_4_k_cu_1168657e_127894cuda3std3__45__cpo6cbeginE)
_ZN40_INTERNAL_75e4fef4_4_k_cu_1168657e_127894cuda3std3__45__cpo6cbeginE:
	.zero		1
	.type		_ZN40_INTERNAL_75e4fef4_4_k_cu_1168657e_127894cuda3std3__48in_placeE,@object
	.size		_ZN40_INTERNAL_75e4fef4_4_k_cu_1168657e_127894cuda3std3__48in_placeE,(_ZN40_INTERNAL_75e4fef4_4_k_cu_1168657e_127894cuda3std6ranges3__45__cpo9iter_moveE - _ZN40_INTERNAL_75e4fef4_4_k_cu_1168657e_127894cuda3std3__48in_placeE)
_ZN40_INTERNAL_75e4fef4_4_k_cu_1168657e_127894cuda3std3__48in_placeE:
	.zero		1
	.type		_ZN40_INTERNAL_75e4fef4_4_k_cu_1168657e_127894cuda3std6ranges3__45__cpo9iter_moveE,@object
	.size		_ZN40_INTERNAL_75e4fef4_4_k_cu_1168657e_127894cuda3std6ranges3__45__cpo9iter_moveE,(_ZN40_INTERNAL_75e4fef4_4_k_cu_1168657e_127894cuda3std3__45__cpo5beginE - _ZN40_INTERNAL_75e4fef4_4_k_cu_1168657e_127894cuda3std6ranges3__45__cpo9iter_moveE)
_ZN40_INTERNAL_75e4fef4_4_k_cu_1168657e_127894cuda3std6ranges3__45__cpo9iter_moveE:
	.zero		1
	.type		_ZN40_INTERNAL_75e4fef4_4_k_cu_1168657e_127894cuda3std3__45__cpo5beginE,@object
	.size		_ZN40_INTERNAL_75e4fef4_4_k_cu_1168657e_127894cuda3std3__45__cpo5beginE,(_ZN40_INTERNAL_75e4fef4_4_k_cu_1168657e_127894cuda3std3__442_GLOBAL__N__75e4fef4_4_k_cu_1168657e_127896ignoreE - _ZN40_INTERNAL_75e4fef4_4_k_cu_1168657e_127894cuda3std3__45__cpo5beginE)
_ZN40_INTERNAL_75e4fef4_4_k_cu_1168657e_127894cuda3std3__45__cpo5beginE:
	.zero		1
	.type		_ZN40_INTERNAL_75e4fef4_4_k_cu_1168657e_127894cuda3std3__442_GLOBAL__N__75e4fef4_4_k_cu_1168657e_127896ignoreE,@object
	.size		_ZN40_INTERNAL_75e4fef4_4_k_cu_1168657e_127894cuda3std3__442_GLOBAL__N__75e4fef4_4_k_cu_1168657e_127896ignoreE,(_ZN40_INTERNAL_75e4fef4_4_k_cu_1168657e_127894cute7productE - _ZN40_INTERNAL_75e4fef4_4_k_cu_1168657e_127894cuda3std3__442_GLOBAL__N__75e4fef4_4_k_cu_1168657e_127896ignoreE)
_ZN40_INTERNAL_75e4fef4_4_k_cu_1168657e_127894cuda3std3__442_GLOBAL__N__75e4fef4_4_k_cu_1168657e_127896ignoreE:
	.zero		1
	.type		_ZN40_INTERNAL_75e4fef4_4_k_cu_1168657e_127894cute7productE,@object
	.size		_ZN40_INTERNAL_75e4fef4_4_k_cu_1168657e_127894cute7productE,(_ZN40_INTERNAL_75e4fef4_4_k_cu_1168657e_127894cuda3std3__45__cpo3endE - _ZN40_INTERNAL_75e4fef4_4_k_cu_1168657e_127894cute7productE)
_ZN40_INTERNAL_75e4fef4_4_k_cu_1168657e_127894cute7productE:
	.zero		1
	.type		_ZN40_INTERNAL_75e4fef4_4_k_cu_1168657e_127894cuda3std3__45__cpo3endE,@object
	.size		_ZN40_INTERNAL_75e4fef4_4_k_cu_1168657e_127894cuda3std3__45__cpo3endE,(_ZN40_INTERNAL_75e4fef4_4_k_cu_1168657e_127894cuda3std3__419piecewise_constructE - _ZN40_INTERNAL_75e4fef4_4_k_cu_1168657e_127894cuda3std3__45__cpo3endE)
_ZN40_INTERNAL_75e4fef4_4_k_cu_1168657e_127894cuda3std3__45__cpo3endE:
	.zero		1
	.type		_ZN40_INTERNAL_75e4fef4_4_k_cu_1168657e_127894cuda3std3__419piecewise_constructE,@object
	.size		_ZN40_INTERNAL_75e4fef4_4_k_cu_1168657e_127894cuda3std3__419piecewise_constructE,(_ZN40_INTERNAL_75e4fef4_4_k_cu_1168657e_127894cuda3std3__45__cpo4cendE - _ZN40_INTERNAL_75e4fef4_4_k_cu_1168657e_127894cuda3std3__419piecewise_constructE)
_ZN40_INTERNAL_75e4fef4_4_k_cu_1168657e_127894cuda3std3__419piecewise_constructE:
	.zero		1
	.type		_ZN40_INTERNAL_75e4fef4_4_k_cu_1168657e_127894cuda3std3__45__cpo4cendE,@object
	.size		_ZN40_INTERNAL_75e4fef4_4_k_cu_1168657e_127894cuda3std3__45__cpo4cendE,(_ZN40_INTERNAL_75e4fef4_4_k_cu_1168657e_127894cuda3std6ranges3__45__cpo4swapE - _ZN40_INTERNAL_75e4fef4_4_k_cu_1168657e_127894cuda3std3__45__cpo4cendE)
_ZN40_INTERNAL_75e4fef4_4_k_cu_1168657e_127894cuda3std3__45__cpo4cendE:
	.zero		1
	.type		_ZN40_INTERNAL_75e4fef4_4_k_cu_1168657e_127894cuda3std6ranges3__45__cpo4swapE,@object
	.size		_ZN40_INTERNAL_75e4fef4_4_k_cu_1168657e_127894cuda3std6ranges3__45__cpo4swapE,(.L_8 - _ZN40_INTERNAL_75e4fef4_4_k_cu_1168657e_127894cuda3std6ranges3__45__cpo4swapE)
_ZN40_INTERNAL_75e4fef4_4_k_cu_1168657e_127894cuda3std6ranges3__45__cpo4swapE:
	.zero		1
.L_8:


//--------------------- .nv.constant0._ZN7cutlass13device_kernelINS_4gemm6kernel13GemmUniversalIN4cute5tupleIJiiiiEEENS1_10collective13CollectiveMmaINS1_34MainloopSm90TmaGmmaWarpSpecializedILi26ENS5_IJNS4_1CILi2EEENSA_ILi1EEESC_EEENS1_35KernelTmaWarpSpecializedCooperativeEEENS5_IJNSA_ILi128EEENSA_ILi8EEENSA_ILi32EEEEEENS_10bfloat16_tENS5_IJlSC_lEEESK_SL_NS4_8TiledMMAINS4_8MMA_AtomIJNS4_4SM904GMMA26MMA_64x8x16_F32BF16BF16_SSILNSP_5MajorE0ELSR_0ELNSP_7ScaleInE1ELSS_1EEEEEENS4_6LayoutISD_NS5_IJSC_NSA_ILi0EEESW_EEEEENS5_IJNS4_10UnderscoreESZ_SZ_EEEEENS4_13SM90_TMA_LOADENS4_14ComposedLayoutINS4_7SwizzleILi2ELi4ELi3EEENS4_18smem_ptr_flag_bitsILi16EEENSV_INS5_IJSH_SI_EEENS5_IJSI_SC_EEEEEEEvNS4_8identityENS4_23SM90_TMA_LOAD_MULTICASTES1B_vS1C_EENS_8epilogue10collective6detail29Sm90TmaWarpSpecializedAdapterINS1G_15DefaultEpilogueISK_SL_SL_NS1F_6thread17LinearCombinationISK_Li1EffLNS1K_9ScaleType4KindE0ELNS_15FloatRoundStyleE2ESK_EENS1_15EpilogueDefaultEEEEEvvEEEEvNT_6ParamsE --------------------------
	.section	.nv.constant0._ZN7cutlass13device_kernelINS_4gemm6kernel13GemmUniversalIN4cute5tupleIJiiiiEEENS1_10collective13CollectiveMmaINS1_34MainloopSm90TmaGmmaWarpSpecializedILi26ENS5_IJNS4_1CILi2EEENSA_ILi1EEESC_EEENS1_35KernelTmaWarpSpecializedCooperativeEEENS5_IJNSA_ILi128EEENSA_ILi8EEENSA_ILi32EEEEEENS_10bfloat16_tENS5_IJlSC_lEEESK_SL_NS4_8TiledMMAINS4_8MMA_AtomIJNS4_4SM904GMMA26MMA_64x8x16_F32BF16BF16_SSILNSP_5MajorE0ELSR_0ELNSP_7ScaleInE1ELSS_1EEEEEENS4_6LayoutISD_NS5_IJSC_NSA_ILi0EEESW_EEEEENS5_IJNS4_10UnderscoreESZ_SZ_EEEEENS4_13SM90_TMA_LOADENS4_14ComposedLayoutINS4_7SwizzleILi2ELi4ELi3EEENS4_18smem_ptr_flag_bitsILi16EEENSV_INS5_IJSH_SI_EEENS5_IJSI_SC_EEEEEEEvNS4_8identityENS4_23SM90_TMA_LOAD_MULTICASTES1B_vS1C_EENS_8epilogue10collective6detail29Sm90TmaWarpSpecializedAdapterINS1G_15DefaultEpilogueISK_SL_SL_NS1F_6thread17LinearCombinationISK_Li1EffLNS1K_9ScaleType4KindE0ELNS_15FloatRoundStyleE2ESK_EENS1_15EpilogueDefaultEEEEEvvEEEEvNT_6ParamsE,"a",@progbits
	.sectionflags	@""
	.align	4
.nv.constant0._ZN7cutlass13device_kernelINS_4gemm6kernel13GemmUniversalIN4cute5tupleIJiiiiEEENS1_10collective13CollectiveMmaINS1_34MainloopSm90TmaGmmaWarpSpecializedILi26ENS5_IJNS4_1CILi2EEENSA_ILi1EEESC_EEENS1_35KernelTmaWarpSpecializedCooperativeEEENS5_IJNSA_ILi128EEENSA_ILi8EEENSA_ILi32EEEEEENS_10bfloat16_tENS5_IJlSC_lEEESK_SL_NS4_8TiledMMAINS4_8MMA_AtomIJNS4_4SM904GMMA26MMA_64x8x16_F32BF16BF16_SSILNSP_5MajorE0ELSR_0ELNSP_7ScaleInE1ELSS_1EEEEEENS4_6LayoutISD_NS5_IJSC_NSA_ILi0EEESW_EEEEENS5_IJNS4_10UnderscoreESZ_SZ_EEEEENS4_13SM90_TMA_LOADENS4_14ComposedLayoutINS4_7SwizzleILi2ELi4ELi3EEENS4_18smem_ptr_flag_bitsILi16EEENSV_INS5_IJSH_SI_EEENS5_IJSI_SC_EEEEEEEvNS4_8identityENS4_23SM90_TMA_LOAD_MULTICASTES1B_vS1C_EENS_8epilogue10collective6detail29Sm90TmaWarpSpecializedAdapterINS1G_15DefaultEpilogueISK_SL_SL_NS1F_6thread17LinearCombinationISK_Li1EffLNS1K_9ScaleType4KindE0ELNS_15FloatRoundStyleE2ESK_EENS1_15EpilogueDefaultEEEEEvvEEEEvNT_6ParamsE:
	.zero		1664


//--------------------- SYMBOLS --------------------------

	.type		.nv.reservedSmem.offset0,@object
	.size		.nv.reservedSmem.offset0,0x4
	.type		__assertfail,@function
